	.target	sm_90a

	.elftype	@"ET_EXEC"


//--------------------- .note.nv.tkinfo           --------------------------
	.section	.note.nv.tkinfo,"",@"SHT_NOTE"
	.sectionflags	@"SHF_NOTE_NV_TKINFO"
	.tkinfo
        /*0018*/ 	.word	0x00000002
        /*0030*/ 	.string	""
        /*0030*/ 	.string	"ptxas"
        /*0030*/ 	.string	"Cuda compilation tools, release 13.0, V13.0.88"
        /*0030*/ 	.string	"Build cuda_13.0.r13.0/compiler.36424714_0"
        /*0030*/ 	.string	"-arch sm_90a -m 64 "



//--------------------- .note.nv.cuinfo           --------------------------
	.section	.note.nv.cuinfo,"",@"SHT_NOTE"
	.sectionflags	@"SHF_NOTE_NV_CUINFO"
        /*0018*/ 	.short	0x0002
        /*001a*/ 	.short	0x005a
        /*001c*/ 	.short	0x0082
	.zero		2


//--------------------- .nv.info                  --------------------------
	.section	.nv.info,"",@"SHT_CUDA_INFO"
	.align	4


	//----- nvinfo : EIATTR_REGCOUNT
	.align		4
        /*0000*/ 	.byte	0x04, 0x2f
        /*0002*/ 	.short	(.L_15 - .L_14)
	.align		4
.L_14:
        /*0004*/ 	.word	index@(_ZN7cutlass13device_kernelINS_4gemm6kernel13GemmUniversalIN4cute5tupleIJiiiiEEENS1_10collective13CollectiveMmaINS1_34MainloopSm90TmaGmmaWarpSpecializedILi9ENS5_IJNS4_1CILi1EEESB_SB_EEENS1_35KernelTmaWarpSpecializedCooperativeEEENS5_IJNSA_ILi384EEENSA_ILi16EEENSA_ILi64EEEEEEaNS5_IJlSB_lEEEaSJ_NS4_8TiledMMAINS4_8MMA_AtomIJNS4_4SM904GMMA26MMA_64x16x32_S32S8S8_SS_TNEEEENS4_6LayoutINS5_IJNSA_ILi2EEESB_SB_EEENS5_IJSB_NSA_ILi0EEEST_EEEEENS5_IJNS4_10UnderscoreESW_SW_EEEEENS4_13SM90_TMA_LOADENS4_14ComposedLayoutINS4_7SwizzleILi2ELi4ELi3EEENS4_18smem_ptr_flag_bitsILi8EEENSQ_INS5_IJNSA_ILi8EEESH_EEENS5_IJSH_SB_EEEEEEEvNS4_8identityESZ_S19_vS1A_EENS_8epilogue10collective6detail29Sm90TmaWarpSpecializedAdapterINS1D_15DefaultEpilogueIaSJ_SJ_NS1C_6thread17LinearCombinationIaLi1EiiLNS1H_9ScaleType4KindE0ELNS_15FloatRoundStyleE2EaEENS1_15EpilogueDefaultEEEEEvvEEEEvNT_6ParamsE)
        /*0008*/ 	.word	0x000000a8


	//----- nvinfo : EIATTR_FRAME_SIZE
	.align		4
.L_15:
        /*000c*/ 	.byte	0x04, 0x11
        /*000e*/ 	.short	(.L_17 - .L_16)
	.align		4
.L_16:
        /*0010*/ 	.word	index@(_ZN7cutlass13device_kernelINS_4gemm6kernel13GemmUniversalIN4cute5tupleIJiiiiEEENS1_10collective13CollectiveMmaINS1_34MainloopSm90TmaGmmaWarpSpecializedILi9ENS5_IJNS4_1CILi1EEESB_SB_EEENS1_35KernelTmaWarpSpecializedCooperativeEEENS5_IJNSA_ILi384EEENSA_ILi16EEENSA_ILi64EEEEEEaNS5_IJlSB_lEEEaSJ_NS4_8TiledMMAINS4_8MMA_AtomIJNS4_4SM904GMMA26MMA_64x16x32_S32S8S8_SS_TNEEEENS4_6LayoutINS5_IJNSA_ILi2EEESB_SB_EEENS5_IJSB_NSA_ILi0EEEST_EEEEENS5_IJNS4_10UnderscoreESW_SW_EEEEENS4_13SM90_TMA_LOADENS4_14ComposedLayoutINS4_7SwizzleILi2ELi4ELi3EEENS4_18smem_ptr_flag_bitsILi8EEENSQ_INS5_IJNSA_ILi8EEESH_EEENS5_IJSH_SB_EEEEEEEvNS4_8identityESZ_S19_vS1A_EENS_8epilogue10collective6detail29Sm90TmaWarpSpecializedAdapterINS1D_15DefaultEpilogueIaSJ_SJ_NS1C_6thread17LinearCombinationIaLi1EiiLNS1H_9ScaleType4KindE0ELNS_15FloatRoundStyleE2EaEENS1_15EpilogueDefaultEEEEEvvEEEEvNT_6ParamsE)
        /*0014*/ 	.word	0x00000000


	//----- nvinfo : EIATTR_MIN_STACK_SIZE
	.align		4
.L_17:
        /*0018*/ 	.byte	0x04, 0x12
        /*001a*/ 	.short	(.L_19 - .L_18)
	.align		4
.L_18:
        /*001c*/ 	.word	index@(_ZN7cutlass13device_kernelINS_4gemm6kernel13GemmUniversalIN4cute5tupleIJiiiiEEENS1_10collective13CollectiveMmaINS1_34MainloopSm90TmaGmmaWarpSpecializedILi9ENS5_IJNS4_1CILi1EEESB_SB_EEENS1_35KernelTmaWarpSpecializedCooperativeEEENS5_IJNSA_ILi384EEENSA_ILi16EEENSA_ILi64EEEEEEaNS5_IJlSB_lEEEaSJ_NS4_8TiledMMAINS4_8MMA_AtomIJNS4_4SM904GMMA26MMA_64x16x32_S32S8S8_SS_TNEEEENS4_6LayoutINS5_IJNSA_ILi2EEESB_SB_EEENS5_IJSB_NSA_ILi0EEEST_EEEEENS5_IJNS4_10UnderscoreESW_SW_EEEEENS4_13SM90_TMA_LOADENS4_14ComposedLayoutINS4_7SwizzleILi2ELi4ELi3EEENS4_18smem_ptr_flag_bitsILi8EEENSQ_INS5_IJNSA_ILi8EEESH_EEENS5_IJSH_SB_EEEEEEEvNS4_8identityESZ_S19_vS1A_EENS_8epilogue10collective6detail29Sm90TmaWarpSpecializedAdapterINS1D_15DefaultEpilogueIaSJ_SJ_NS1C_6thread17LinearCombinationIaLi1EiiLNS1H_9ScaleType4KindE0ELNS_15FloatRoundStyleE2EaEENS1_15EpilogueDefaultEEEEEvvEEEEvNT_6ParamsE)
        /*0020*/ 	.word	0x00000000
.L_19:


//--------------------- .nv.compat                --------------------------
	.section	.nv.compat,"",@"SHT_CUDA_COMPAT_INFO"
	.align	4
        /*0000*/ 	.byte	0x02, 0x09, 0x01, 0x00, 0x02, 0x02, 0x04, 0x00, 0x02, 0x05, 0x05, 0x00, 0x03, 0x07, 0x01, 0x01
        /*0010*/ 	.byte	0x02, 0x03, 0x01, 0x00, 0x02, 0x06, 0x01, 0x00, 0x04, 0x0b, 0x08, 0x00, 0x00, 0x00, 0x00, 0x00
        /*0020*/ 	.byte	0x00, 0x00, 0x00, 0x00


//--------------------- .nv.info._ZN7cutlass13device_kernelINS_4gemm6kernel13GemmUniversalIN4cute5tupleIJiiiiEEENS1_10collective13CollectiveMmaINS1_34MainloopSm90TmaGmmaWarpSpecializedILi9ENS5_IJNS4_1CILi1EEESB_SB_EEENS1_35KernelTmaWarpSpecializedCooperativeEEENS5_IJNSA_ILi384EEENSA_ILi16EEENSA_ILi64EEEEEEaNS5_IJlSB_lEEEaSJ_NS4_8TiledMMAINS4_8MMA_AtomIJNS4_4SM904GMMA26MMA_64x16x32_S32S8S8_SS_TNEEEENS4_6LayoutINS5_IJNSA_ILi2EEESB_SB_EEENS5_IJSB_NSA_ILi0EEEST_EEEEENS5_IJNS4_10UnderscoreESW_SW_EEEEENS4_13SM90_TMA_LOADENS4_14ComposedLayoutINS4_7SwizzleILi2ELi4ELi3EEENS4_18smem_ptr_flag_bitsILi8EEENSQ_INS5_IJNSA_ILi8EEESH_EEENS5_IJSH_SB_EEEEEEEvNS4_8identityESZ_S19_vS1A_EENS_8epilogue10collective6detail29Sm90TmaWarpSpecializedAdapterINS1D_15DefaultEpilogueIaSJ_SJ_NS1C_6thread17LinearCombinationIaLi1EiiLNS1H_9ScaleType4KindE0ELNS_15FloatRoundStyleE2EaEENS1_15EpilogueDefaultEEEEEvvEEEEvNT_6ParamsE --------------------------
	.section	.nv.info._ZN7cutlass13device_kernelINS_4gemm6kernel13GemmUniversalIN4cute5tupleIJiiiiEEENS1_10collective13CollectiveMmaINS1_34MainloopSm90TmaGmmaWarpSpecializedILi9ENS5_IJNS4_1CILi1EEESB_SB_EEENS1_35KernelTmaWarpSpecializedCooperativeEEENS5_IJNSA_ILi384EEENSA_ILi16EEENSA_ILi64EEEEEEaNS5_IJlSB_lEEEaSJ_NS4_8TiledMMAINS4_8MMA_AtomIJNS4_4SM904GMMA26MMA_64x16x32_S32S8S8_SS_TNEEEENS4_6LayoutINS5_IJNSA_ILi2EEESB_SB_EEENS5_IJSB_NSA_ILi0EEEST_EEEEENS5_IJNS4_10UnderscoreESW_SW_EEEEENS4_13SM90_TMA_LOADENS4_14ComposedLayoutINS4_7SwizzleILi2ELi4ELi3EEENS4_18smem_ptr_flag_bitsILi8EEENSQ_INS5_IJNSA_ILi8EEESH_EEENS5_IJSH_SB_EEEEEEEvNS4_8identityESZ_S19_vS1A_EENS_8epilogue10collective6detail29Sm90TmaWarpSpecializedAdapterINS1D_15DefaultEpilogueIaSJ_SJ_NS1C_6thread17LinearCombinationIaLi1EiiLNS1H_9ScaleType4KindE0ELNS_15FloatRoundStyleE2EaEENS1_15EpilogueDefaultEEEEEvvEEEEvNT_6ParamsE,"",@"SHT_CUDA_INFO"
	.sectionflags	@""
	.align	4


	//----- nvinfo : EIATTR_CUDA_API_VERSION
	.align		4
        /*0000*/ 	.byte	0x04, 0x37
        /*0002*/ 	.short	(.L_21 - .L_20)
.L_20:
        /*0004*/ 	.word	0x00000082


	//----- nvinfo : EIATTR_KPARAM_INFO
	.align		4
.L_21:
        /*0008*/ 	.byte	0x04, 0x17
        /*000a*/ 	.short	(.L_23 - .L_22)
.L_22:
        /*000c*/ 	.word	0x00000000
        /*0010*/ 	.short	0x0000
        /*0012*/ 	.short	0x0070
        /*0014*/ 	.byte	0x00, 0xf0, 0x01, 0x10


	//----- nvinfo : EIATTR_SPARSE_MMA_MASK
	.align		4
.L_23:
        /*0018*/ 	.byte	0x03, 0x50
        /*001a*/ 	.short	0x0000


	//----- nvinfo : EIATTR_MAXREG_COUNT
	.align		4
        /*001c*/ 	.byte	0x03, 0x1b
        /*001e*/ 	.short	0x00a8


	//----- nvinfo : EIATTR_NUM_BARRIERS
	.align		4
        /*0020*/ 	.byte	0x02, 0x4c
        /*0022*/ 	.byte	0x01
	.zero		1


	//----- nvinfo : EIATTR_EXTERNS
	.align		4
        /*0024*/ 	.byte	0x04, 0x0f
        /*0026*/ 	.short	(.L_25 - .L_24)


	//   ....[0]....
	.align		4
.L_24:
        /*0028*/ 	.word	index@(__assertfail)


	//----- nvinfo : EIATTR_MERCURY_ISA_VERSION
	.align		4
.L_25:
        /*002c*/ 	.byte	0x03, 0x5f
        /*002e*/ 	.short	0x0101


	//----- nvinfo : EIATTR_INT_WARP_WIDE_INSTR_OFFSETS
	.align		4
        /*0030*/ 	.byte	0x04, 0x31
        /*0032*/ 	.short	(.L_27 - .L_26)


	//   ....[0]....
.L_26:
        /*0034*/ 	.word	0x00000480


	//   ....[1]....
        /*0038*/ 	.word	0x000004b0


	//   ....[2]....
        /*003c*/ 	.word	0x00000590


	//----- nvinfo : EIATTR_COOP_GROUP_MASK_REGIDS
	.align		4
.L_27:
        /*0040*/ 	.byte	0x04, 0x29
        /*0042*/ 	.short	(.L_29 - .L_28)


	//   ....[0]....
.L_28:
        /*0044*/ 	.word	0xffffffff


	//   ....[1]....
        /*0048*/ 	.word	0xffffffff


	//   ....[2]....
        /*004c*/ 	.word	0xffffffff


	//   ....[3]....
        /*0050*/ 	.word	0xffffffff


	//   ....[4]....
        /*0054*/ 	.word	0xffffffff


	//----- nvinfo : EIATTR_COOP_GROUP_INSTR_OFFSETS
	.align		4
.L_29:
        /*0058*/ 	.byte	0x04, 0x28
        /*005a*/ 	.short	(.L_31 - .L_30)


	//   ....[0]....
.L_30:
        /*005c*/ 	.word	0x00000060


	//   ....[1]....
        /*0060*/ 	.word	0x00000070


	//   ....[2]....
        /*0064*/ 	.word	0x00000130


	//   ....[3]....
        /*0068*/ 	.word	0x00000390


	//   ....[4]....
        /*006c*/ 	.word	0x00001060


	//----- nvinfo : EIATTR_REG_RECONFIG
	.align		4
.L_31:
        /*0070*/ 	.byte	0x01, 0x54
	.zero		2


	//----- nvinfo : EIATTR_SYSCALL_OFFSETS
	.align		4
        /*0074*/ 	.byte	0x04, 0x46
        /*0076*/ 	.short	(.L_33 - .L_32)


	//   ....[0]....
.L_32:
        /*0078*/ 	.word	0x00001220


	//----- nvinfo : EIATTR_MBARRIER_INSTR_OFFSETS
	.align		4
.L_33:
        /*007c*/ 	.byte	0x04, 0x39
        /*007e*/ 	.short	(.L_35 - .L_34)


	//   ....[0]....
.L_34:
        /*0080*/ 	.word	0x00000250
        /*0084*/ 	.word	0x000000ff
        /*0088*/ 	.word	0x00000000
        /*008c*/ 	.short	0x0100
        /*008e*/ 	.byte	0x08
	.zero		1


	//   ....[1]....
        /*0090*/ 	.word	0x00000260
        /*0094*/ 	.word	0x000000ff
        /*0098*/ 	.word	0x00000048
        /*009c*/ 	.short	0x0100
        /*009e*/ 	.byte	0x08
	.zero		1


	//   ....[2]....
        /*00a0*/ 	.word	0x00000270
        /*00a4*/ 	.word	0x000000ff
        /*00a8*/ 	.word	0x00000008
        /*00ac*/ 	.short	0x0100
        /*00ae*/ 	.byte	0x08
	.zero		1


	//   ....[3]....
        /*00b0*/ 	.word	0x00000280
        /*00b4*/ 	.word	0x000000ff
        /*00b8*/ 	.word	0x00000050
        /*00bc*/ 	.short	0x0100
        /*00be*/ 	.byte	0x08
	.zero		1


	//   ....[4]....
        /*00c0*/ 	.word	0x00000290
        /*00c4*/ 	.word	0x000000ff
        /*00c8*/ 	.word	0x00000010
        /*00cc*/ 	.short	0x0100
        /*00ce*/ 	.byte	0x08
	.zero		1


	//   ....[5]....
        /*00d0*/ 	.word	0x000002a0
        /*00d4*/ 	.word	0x000000ff
        /*00d8*/ 	.word	0x00000058
        /*00dc*/ 	.short	0x0100
        /*00de*/ 	.byte	0x08
	.zero		1


	//   ....[6]....
        /*00e0*/ 	.word	0x000002b0
        /*00e4*/ 	.word	0x000000ff
        /*00e8*/ 	.word	0x00000018
        /*00ec*/ 	.short	0x0100
        /*00ee*/ 	.byte	0x08
	.zero		1


	//   ....[7]....
        /*00f0*/ 	.word	0x000002c0
        /*00f4*/ 	.word	0x000000ff
        /*00f8*/ 	.word	0x00000060
        /*00fc*/ 	.short	0x0100
        /*00fe*/ 	.byte	0x08
	.zero		1


	//   ....[8]....
        /*0100*/ 	.word	0x000002d0
        /*0104*/ 	.word	0x000000ff
        /*0108*/ 	.word	0x00000020
        /*010c*/ 	.short	0x0100
        /*010e*/ 	.byte	0x08
	.zero		1


	//   ....[9]....
        /*0110*/ 	.word	0x000002e0
        /*0114*/ 	.word	0x000000ff
        /*0118*/ 	.word	0x00000068
        /*011c*/ 	.short	0x0100
        /*011e*/ 	.byte	0x08
	.zero		1


	//   ....[10]....
        /*0120*/ 	.word	0x000002f0
        /*0124*/ 	.word	0x000000ff
        /*0128*/ 	.word	0x00000028
        /*012c*/ 	.short	0x0100
        /*012e*/ 	.byte	0x08
	.zero		1


	//   ....[11]....
        /*0130*/ 	.word	0x00000300
        /*0134*/ 	.word	0x000000ff
        /*0138*/ 	.word	0x00000070
        /*013c*/ 	.short	0x0100
        /*013e*/ 	.byte	0x08
	.zero		1


	//   ....[12]....
        /*0140*/ 	.word	0x00000310
        /*0144*/ 	.word	0x000000ff
        /*0148*/ 	.word	0x00000030
        /*014c*/ 	.short	0x0100
        /*014e*/ 	.byte	0x08
	.zero		1


	//   ....[13]....
        /*0150*/ 	.word	0x00000320
        /*0154*/ 	.word	0x000000ff
        /*0158*/ 	.word	0x00000078
        /*015c*/ 	.short	0x0100
        /*015e*/ 	.byte	0x08
	.zero		1


	//   ....[14]....
        /*0160*/ 	.word	0x00000330
        /*0164*/ 	.word	0x000000ff
        /*0168*/ 	.word	0x00000038
        /*016c*/ 	.short	0x0100
        /*016e*/ 	.byte	0x08
	.zero		1


	//   ....[15]....
        /*0170*/ 	.word	0x00000340
        /*0174*/ 	.word	0x000000ff
        /*0178*/ 	.word	0x00000080
        /*017c*/ 	.short	0x0100
        /*017e*/ 	.byte	0x08
	.zero		1


	//   ....[16]....
        /*0180*/ 	.word	0x00000350
        /*0184*/ 	.word	0x000000ff
        /*0188*/ 	.word	0x00000040
        /*018c*/ 	.short	0x0100
        /*018e*/ 	.byte	0x08
	.zero		1


	//   ....[17]....
        /*0190*/ 	.word	0x00000360
        /*0194*/ 	.word	0x000000ff
        /*0198*/ 	.word	0x00000088
        /*019c*/ 	.short	0x0100
        /*019e*/ 	.byte	0x08
	.zero		1


	//   ....[18]....
        /*01a0*/ 	.word	0x00000600
        /*01a4*/ 	.word	0x000000ff
        /*01a8*/ 	.word	0x000000a0
        /*01ac*/ 	.short	0x0100
        /*01ae*/ 	.byte	0x06
	.zero		1


	//   ....[19]....
        /*01b0*/ 	.word	0x00000660
        /*01b4*/ 	.word	0x000000ff
        /*01b8*/ 	.word	0x000000a8
        /*01bc*/ 	.short	0x0100
        /*01be*/ 	.byte	0x06
	.zero		1


	//   ....[20]....
        /*01c0*/ 	.word	0x000012f0
        /*01c4*/ 	.word	0x00000003
        /*01c8*/ 	.word	0x00000000
        /*01cc*/ 	.short	0x010a
        /*01ce*/ 	.byte	0x3f
	.zero		1


	//   ....[21]....
        /*01d0*/ 	.word	0x00001330
        /*01d4*/ 	.word	0x00000003
        /*01d8*/ 	.word	0x00000000
        /*01dc*/ 	.short	0x010a
        /*01de*/ 	.byte	0x3f
	.zero		1


	//   ....[22]....
        /*01e0*/ 	.word	0x000017a0
        /*01e4*/ 	.word	0x00000005
        /*01e8*/ 	.word	0x00000000
        /*01ec*/ 	.short	0x010a
        /*01ee*/ 	.byte	0x3f
	.zero		1


	//   ....[23]....
        /*01f0*/ 	.word	0x000017e0
        /*01f4*/ 	.word	0x00000005
        /*01f8*/ 	.word	0x00000000
        /*01fc*/ 	.short	0x010a
        /*01fe*/ 	.byte	0x3f
	.zero		1


	//   ....[24]....
        /*0200*/ 	.word	0x00001ae0
        /*0204*/ 	.word	0x00000004
        /*0208*/ 	.word	0x00000000
        /*020c*/ 	.short	0x0101
        /*020e*/ 	.byte	0x3f
	.zero		1


	//   ....[25]....
        /*0210*/ 	.word	0x00001cc0
        /*0214*/ 	.word	0x00000000
        /*0218*/ 	.word	0x00000000
        /*021c*/ 	.short	0x0101
        /*021e*/ 	.byte	0x3f
	.zero		1


	//   ....[26]....
        /*0220*/ 	.word	0x00004a90
        /*0224*/ 	.word	0x0000000e
        /*0228*/ 	.word	0x00000048
        /*022c*/ 	.short	0x010a
        /*022e*/ 	.byte	0x3f
	.zero		1


	//   ....[27]....
        /*0230*/ 	.word	0x00004e10
        /*0234*/ 	.word	0x00000006
        /*0238*/ 	.word	0x000000a8
        /*023c*/ 	.short	0x0101
        /*023e*/ 	.byte	0x3f
	.zero		1


	//   ....[28]....
        /*0240*/ 	.word	0x00005540
        /*0244*/ 	.word	0x00000007
        /*0248*/ 	.word	0x00000000
        /*024c*/ 	.short	0x010a
        /*024e*/ 	.byte	0x3f
	.zero		1


	//   ....[29]....
        /*0250*/ 	.word	0x000055c0
        /*0254*/ 	.word	0x00000009
        /*0258*/ 	.word	0x00000000
        /*025c*/ 	.short	0x010a
        /*025e*/ 	.byte	0x3f
	.zero		1


	//   ....[30]....
        /*0260*/ 	.word	0x00005650
        /*0264*/ 	.word	0x00000006
        /*0268*/ 	.word	0x00000000
        /*026c*/ 	.short	0x010a
        /*026e*/ 	.byte	0x3f
	.zero		1


	//   ....[31]....
        /*0270*/ 	.word	0x000056e0
        /*0274*/ 	.word	0x00000009
        /*0278*/ 	.word	0x00000000
        /*027c*/ 	.short	0x010a
        /*027e*/ 	.byte	0x3f
	.zero		1


	//   ....[32]....
        /*0280*/ 	.word	0x00005770
        /*0284*/ 	.word	0x00000006
        /*0288*/ 	.word	0x00000000
        /*028c*/ 	.short	0x010a
        /*028e*/ 	.byte	0x3f
	.zero		1


	//   ....[33]....
        /*0290*/ 	.word	0x00005800
        /*0294*/ 	.word	0x00000009
        /*0298*/ 	.word	0x00000000
        /*029c*/ 	.short	0x010a
        /*029e*/ 	.byte	0x3f
	.zero		1


	//   ....[34]....
        /*02a0*/ 	.word	0x00005890
        /*02a4*/ 	.word	0x00000006
        /*02a8*/ 	.word	0x00000000
        /*02ac*/ 	.short	0x010a
        /*02ae*/ 	.byte	0x3f
	.zero		1


	//   ....[35]....
        /*02b0*/ 	.word	0x00005920
        /*02b4*/ 	.word	0x00000009
        /*02b8*/ 	.word	0x00000000
        /*02bc*/ 	.short	0x010a
        /*02be*/ 	.byte	0x3f
	.zero		1


	//   ....[36]....
        /*02c0*/ 	.word	0x000059b0
        /*02c4*/ 	.word	0x00000003
        /*02c8*/ 	.word	0x00000000
        /*02cc*/ 	.short	0x010a
        /*02ce*/ 	.byte	0x3f
	.zero		1


	//   ....[37]....
        /*02d0*/ 	.word	0x00005a10
        /*02d4*/ 	.word	0x00000003
        /*02d8*/ 	.word	0x00000000
        /*02dc*/ 	.short	0x010a
        /*02de*/ 	.byte	0x3f
	.zero		1


	//   ....[38]....
        /*02e0*/ 	.word	0x00005a60
        /*02e4*/ 	.word	0x00000005
        /*02e8*/ 	.word	0x00000000
        /*02ec*/ 	.short	0x010a
        /*02ee*/ 	.byte	0x3f
	.zero		1


	//   ....[39]....
        /*02f0*/ 	.word	0x00005b30
        /*02f4*/ 	.word	0x0000000e
        /*02f8*/ 	.word	0x00000048
        /*02fc*/ 	.short	0x010a
        /*02fe*/ 	.byte	0x3f
	.zero		1


	//   ....[40]....
        /*0300*/ 	.word	0x00005c00
        /*0304*/ 	.word	0x00000007
        /*0308*/ 	.word	0x00000000
        /*030c*/ 	.short	0x010a
        /*030e*/ 	.byte	0x3f
	.zero		1


	//   ....[41]....
        /*0310*/ 	.word	0x00005c50
        /*0314*/ 	.word	0x00000009
        /*0318*/ 	.word	0x00000000
        /*031c*/ 	.short	0x010a
        /*031e*/ 	.byte	0x3f
	.zero		1


	//   ....[42]....
        /*0320*/ 	.word	0x00005ca0
        /*0324*/ 	.word	0x00000006
        /*0328*/ 	.word	0x00000000
        /*032c*/ 	.short	0x010a
        /*032e*/ 	.byte	0x3f
	.zero		1


	//   ....[43]....
        /*0330*/ 	.word	0x00005cf0
        /*0334*/ 	.word	0x00000009
        /*0338*/ 	.word	0x00000000
        /*033c*/ 	.short	0x010a
        /*033e*/ 	.byte	0x3f
	.zero		1


	//   ....[44]....
        /*0340*/ 	.word	0x00005d40
        /*0344*/ 	.word	0x00000006
        /*0348*/ 	.word	0x00000000
        /*034c*/ 	.short	0x010a
        /*034e*/ 	.byte	0x3f
	.zero		1


	//   ....[45]....
        /*0350*/ 	.word	0x00005d90
        /*0354*/ 	.word	0x00000009
        /*0358*/ 	.word	0x00000000
        /*035c*/ 	.short	0x010a
        /*035e*/ 	.byte	0x3f
	.zero		1


	//   ....[46]....
        /*0360*/ 	.word	0x00005de0
        /*0364*/ 	.word	0x00000006
        /*0368*/ 	.word	0x00000000
        /*036c*/ 	.short	0x010a
        /*036e*/ 	.byte	0x3f
	.zero		1


	//   ....[47]....
        /*0370*/ 	.word	0x00005e30
        /*0374*/ 	.word	0x00000009
        /*0378*/ 	.word	0x00000000
        /*037c*/ 	.short	0x010a
        /*037e*/ 	.byte	0x3f
	.zero		1


	//----- nvinfo : EIATTR_NUM_MBARRIERS
	.align		4
.L_35:
        /*0380*/ 	.byte	0x03, 0x38
        /*0382*/ 	.short	0x0014


	//----- nvinfo : EIATTR_EXIT_INSTR_OFFSETS
	.align		4
        /*0384*/ 	.byte	0x04, 0x1c
        /*0386*/ 	.short	(.L_37 - .L_36)


	//   ....[0]....
.L_36:
        /*0388*/ 	.word	0x000006b0


	//   ....[1]....
        /*038c*/ 	.word	0x00000f70


	//   ....[2]....
        /*0390*/ 	.word	0x00004100


	//   ....[3]....
        /*0394*/ 	.word	0x00004730


	//   ....[4]....
        /*0398*/ 	.word	0x00005a00


	//----- nvinfo : EIATTR_MAX_THREADS
	.align		4
.L_37:
        /*039c*/ 	.byte	0x04, 0x05
        /*039e*/ 	.short	(.L_39 - .L_38)
.L_38:
        /*03a0*/ 	.word	0x00000180
        /*03a4*/ 	.word	0x00000001
        /*03a8*/ 	.word	0x00000001


	//----- nvinfo : EIATTR_CRS_STACK_SIZE
	.align		4
.L_39:
        /*03ac*/ 	.byte	0x04, 0x1e
        /*03ae*/ 	.short	(.L_41 - .L_40)
.L_40:
        /*03b0*/ 	.word	0x00000000


	//----- nvinfo : EIATTR_CBANK_PARAM_SIZE
	.align		4
.L_41:
        /*03b4*/ 	.byte	0x03, 0x19
        /*03b6*/ 	.short	0x0470


	//----- nvinfo : EIATTR_PARAM_CBANK
	.align		4
        /*03b8*/ 	.byte	0x04, 0x0a
        /*03ba*/ 	.short	(.L_43 - .L_42)
	.align		4
.L_42:
        /*03bc*/ 	.word	index@(.nv.constant0._ZN7cutlass13device_kernelINS_4gemm6kernel13GemmUniversalIN4cute5tupleIJiiiiEEENS1_10collective13CollectiveMmaINS1_34MainloopSm90TmaGmmaWarpSpecializedILi9ENS5_IJNS4_1CILi1EEESB_SB_EEENS1_35KernelTmaWarpSpecializedCooperativeEEENS5_IJNSA_ILi384EEENSA_ILi16EEENSA_ILi64EEEEEEaNS5_IJlSB_lEEEaSJ_NS4_8TiledMMAINS4_8MMA_AtomIJNS4_4SM904GMMA26MMA_64x16x32_S32S8S8_SS_TNEEEENS4_6LayoutINS5_IJNSA_ILi2EEESB_SB_EEENS5_IJSB_NSA_ILi0EEEST_EEEEENS5_IJNS4_10UnderscoreESW_SW_EEEEENS4_13SM90_TMA_LOADENS4_14ComposedLayoutINS4_7SwizzleILi2ELi4ELi3EEENS4_18smem_ptr_flag_bitsILi8EEENSQ_INS5_IJNSA_ILi8EEESH_EEENS5_IJSH_SB_EEEEEEEvNS4_8identityESZ_S19_vS1A_EENS_8epilogue10collective6detail29Sm90TmaWarpSpecializedAdapterINS1D_15DefaultEpilogueIaSJ_SJ_NS1C_6thread17LinearCombinationIaLi1EiiLNS1H_9ScaleType4KindE0ELNS_15FloatRoundStyleE2EaEENS1_15EpilogueDefaultEEEEEvvEEEEvNT_6ParamsE)
        /*03c0*/ 	.short	0x0210
        /*03c2*/ 	.short	0x0470


	//----- nvinfo : EIATTR_SW_WAR
	.align		4
.L_43:
        /*03c4*/ 	.byte	0x04, 0x36
        /*03c6*/ 	.short	(.L_45 - .L_44)
.L_44:
        /*03c8*/ 	.word	0x00000008
.L_45:


//--------------------- .nv.callgraph             --------------------------
	.section	.nv.callgraph,"",@"SHT_CUDA_CALLGRAPH"
	.align	4
	.sectionentsize	8
	.align		4
        /*0000*/ 	.word	0x00000000
	.align		4
        /*0004*/ 	.word	0xffffffff
	.align		4
        /*0008*/ 	.word	index@(_ZN7cutlass13device_kernelINS_4gemm6kernel13GemmUniversalIN4cute5tupleIJiiiiEEENS1_10collective13CollectiveMmaINS1_34MainloopSm90TmaGmmaWarpSpecializedILi9ENS5_IJNS4_1CILi1EEESB_SB_EEENS1_35KernelTmaWarpSpecializedCooperativeEEENS5_IJNSA_ILi384EEENSA_ILi16EEENSA_ILi64EEEEEEaNS5_IJlSB_lEEEaSJ_NS4_8TiledMMAINS4_8MMA_AtomIJNS4_4SM904GMMA26MMA_64x16x32_S32S8S8_SS_TNEEEENS4_6LayoutINS5_IJNSA_ILi2EEESB_SB_EEENS5_IJSB_NSA_ILi0EEEST_EEEEENS5_IJNS4_10UnderscoreESW_SW_EEEEENS4_13SM90_TMA_LOADENS4_14ComposedLayoutINS4_7SwizzleILi2ELi4ELi3EEENS4_18smem_ptr_flag_bitsILi8EEENSQ_INS5_IJNSA_ILi8EEESH_EEENS5_IJSH_SB_EEEEEEEvNS4_8identityESZ_S19_vS1A_EENS_8epilogue10collective6detail29Sm90TmaWarpSpecializedAdapterINS1D_15DefaultEpilogueIaSJ_SJ_NS1C_6thread17LinearCombinationIaLi1EiiLNS1H_9ScaleType4KindE0ELNS_15FloatRoundStyleE2EaEENS1_15EpilogueDefaultEEEEEvvEEEEvNT_6ParamsE)
	.align		4
        /*000c*/ 	.word	index@(__assertfail)
	.align		4
        /*0010*/ 	.word	0x00000000
	.align		4
        /*0014*/ 	.word	0xfffffffe
	.align		4
        /*0018*/ 	.word	0x00000000
	.align		4
        /*001c*/ 	.word	0xfffffffd
	.align		4
        /*0020*/ 	.word	0x00000000
	.align		4
        /*0024*/ 	.word	0xfffffffc


//--------------------- .nv.constant4             --------------------------
	.section	.nv.constant4,"a",@progbits
	.align	8
	.align		8
.nv.constant4:
        /*0000*/ 	.dword	__assertfail
	.align		8
        /*0008*/ 	.dword	__unnamed_1
	.align		8
        /*0010*/ 	.dword	_ZN39_INTERNAL_9d4c93f9_4_k_cu_06caf5c9_32914cuda3std3__45__cpo5beginE
	.align		8
        /*0018*/ 	.dword	_ZN39_INTERNAL_9d4c93f9_4_k_cu_06caf5c9_32914cuda3std3__45__cpo3endE
	.align		8
        /*0020*/ 	.dword	_ZN39_INTERNAL_9d4c93f9_4_k_cu_06caf5c9_32914cuda3std3__45__cpo6cbeginE
	.align		8
        /*0028*/ 	.dword	_ZN39_INTERNAL_9d4c93f9_4_k_cu_06caf5c9_32914cuda3std3__45__cpo4cendE
	.align		8
        /*0030*/ 	.dword	_ZN39_INTERNAL_9d4c93f9_4_k_cu_06caf5c9_32914cuda3std3__441_GLOBAL__N__9d4c93f9_4_k_cu_06caf5c9_32916ignoreE
	.align		8
        /*0038*/ 	.dword	_ZN39_INTERNAL_9d4c93f9_4_k_cu_06caf5c9_32914cuda3std3__419piecewise_constructE
	.align		8
        /*0040*/ 	.dword	_ZN39_INTERNAL_9d4c93f9_4_k_cu_06caf5c9_32914cuda3std3__48in_placeE
	.align		8
        /*0048*/ 	.dword	_ZN39_INTERNAL_9d4c93f9_4_k_cu_06caf5c9_32914cuda3std6ranges3__45__cpo4swapE
	.align		8
        /*0050*/ 	.dword	_ZN39_INTERNAL_9d4c93f9_4_k_cu_06caf5c9_32914cuda3std6ranges3__45__cpo9iter_moveE
	.align		8
        /*0058*/ 	.dword	_ZN39_INTERNAL_9d4c93f9_4_k_cu_06caf5c9_32914cute7productE
	.align		8
        /*0060*/ 	.dword	_ZN39_INTERNAL_9d4c93f9_4_k_cu_06caf5c9_32914cute1_E
	.align		8
        /*0068*/ 	.dword	$str$22
	.align		8
        /*0070*/ 	.dword	$str$23


//--------------------- .text._ZN7cutlass13device_kernelINS_4gemm6kernel13GemmUniversalIN4cute5tupleIJiiiiEEENS1_10collective13CollectiveMmaINS1_34MainloopSm90TmaGmmaWarpSpecializedILi9ENS5_IJNS4_1CILi1EEESB_SB_EEENS1_35KernelTmaWarpSpecializedCooperativeEEENS5_IJNSA_ILi384EEENSA_ILi16EEENSA_ILi64EEEEEEaNS5_IJlSB_lEEEaSJ_NS4_8TiledMMAINS4_8MMA_AtomIJNS4_4SM904GMMA26MMA_64x16x32_S32S8S8_SS_TNEEEENS4_6LayoutINS5_IJNSA_ILi2EEESB_SB_EEENS5_IJSB_NSA_ILi0EEEST_EEEEENS5_IJNS4_10UnderscoreESW_SW_EEEEENS4_13SM90_TMA_LOADENS4_14ComposedLayoutINS4_7SwizzleILi2ELi4ELi3EEENS4_18smem_ptr_flag_bitsILi8EEENSQ_INS5_IJNSA_ILi8EEESH_EEENS5_IJSH_SB_EEEEEEEvNS4_8identityESZ_S19_vS1A_EENS_8epilogue10collective6detail29Sm90TmaWarpSpecializedAdapterINS1D_15DefaultEpilogueIaSJ_SJ_NS1C_6thread17LinearCombinationIaLi1EiiLNS1H_9ScaleType4KindE0ELNS_15FloatRoundStyleE2EaEENS1_15EpilogueDefaultEEEEEvvEEEEvNT_6ParamsE --------------------------
	.section	.text._ZN7cutlass13device_kernelINS_4gemm6kernel13GemmUniversalIN4cute5tupleIJiiiiEEENS1_10collective13CollectiveMmaINS1_34MainloopSm90TmaGmmaWarpSpecializedILi9ENS5_IJNS4_1CILi1EEESB_SB_EEENS1_35KernelTmaWarpSpecializedCooperativeEEENS5_IJNSA_ILi384EEENSA_ILi16EEENSA_ILi64EEEEEEaNS5_IJlSB_lEEEaSJ_NS4_8TiledMMAINS4_8MMA_AtomIJNS4_4SM904GMMA26MMA_64x16x32_S32S8S8_SS_TNEEEENS4_6LayoutINS5_IJNSA_ILi2EEESB_SB_EEENS5_IJSB_NSA_ILi0EEEST_EEEEENS5_IJNS4_10UnderscoreESW_SW_EEEEENS4_13SM90_TMA_LOADENS4_14ComposedLayoutINS4_7SwizzleILi2ELi4ELi3EEENS4_18smem_ptr_flag_bitsILi8EEENSQ_INS5_IJNSA_ILi8EEESH_EEENS5_IJSH_SB_EEEEEEEvNS4_8identityESZ_S19_vS1A_EENS_8epilogue10collective6detail29Sm90TmaWarpSpecializedAdapterINS1D_15DefaultEpilogueIaSJ_SJ_NS1C_6thread17LinearCombinationIaLi1EiiLNS1H_9ScaleType4KindE0ELNS_15FloatRoundStyleE2EaEENS1_15EpilogueDefaultEEEEEvvEEEEvNT_6ParamsE,"ax",@progbits
	.align	128
.text._ZN7cutlass13device_kernelINS_4gemm6kernel13GemmUniversalIN4cute5tupleIJiiiiEEENS1_10collective13CollectiveMmaINS1_34MainloopSm90TmaGmmaWarpSpecializedILi9ENS5_IJNS4_1CILi1EEESB_SB_EEENS1_35KernelTmaWarpSpecializedCooperativeEEENS5_IJNSA_ILi384EEENSA_ILi16EEENSA_ILi64EEEEEEaNS5_IJlSB_lEEEaSJ_NS4_8TiledMMAINS4_8MMA_AtomIJNS4_4SM904GMMA26MMA_64x16x32_S32S8S8_SS_TNEEEENS4_6LayoutINS5_IJNSA_ILi2EEESB_SB_EEENS5_IJSB_NSA_ILi0EEEST_EEEEENS5_IJNS4_10UnderscoreESW_SW_EEEEENS4_13SM90_TMA_LOADENS4_14ComposedLayoutINS4_7SwizzleILi2ELi4ELi3EEENS4_18smem_ptr_flag_bitsILi8EEENSQ_INS5_IJNSA_ILi8EEESH_EEENS5_IJSH_SB_EEEEEEEvNS4_8identityESZ_S19_vS1A_EENS_8epilogue10collective6detail29Sm90TmaWarpSpecializedAdapterINS1D_15DefaultEpilogueIaSJ_SJ_NS1C_6thread17LinearCombinationIaLi1EiiLNS1H_9ScaleType4KindE0ELNS_15FloatRoundStyleE2EaEENS1_15EpilogueDefaultEEEEEvvEEEEvNT_6ParamsE:
        .type           _ZN7cutlass13device_kernelINS_4gemm6kernel13GemmUniversalIN4cute5tupleIJiiiiEEENS1_10collective13CollectiveMmaINS1_34MainloopSm90TmaGmmaWarpSpecializedILi9ENS5_IJNS4_1CILi1EEESB_SB_EEENS1_35KernelTmaWarpSpecializedCooperativeEEENS5_IJNSA_ILi384EEENSA_ILi16EEENSA_ILi64EEEEEEaNS5_IJlSB_lEEEaSJ_NS4_8TiledMMAINS4_8MMA_AtomIJNS4_4SM904GMMA26MMA_64x16x32_S32S8S8_SS_TNEEEENS4_6LayoutINS5_IJNSA_ILi2EEESB_SB_EEENS5_IJSB_NSA_ILi0EEEST_EEEEENS5_IJNS4_10UnderscoreESW_SW_EEEEENS4_13SM90_TMA_LOADENS4_14ComposedLayoutINS4_7SwizzleILi2ELi4ELi3EEENS4_18smem_ptr_flag_bitsILi8EEENSQ_INS5_IJNSA_ILi8EEESH_EEENS5_IJSH_SB_EEEEEEEvNS4_8identityESZ_S19_vS1A_EENS_8epilogue10collective6detail29Sm90TmaWarpSpecializedAdapterINS1D_15DefaultEpilogueIaSJ_SJ_NS1C_6thread17LinearCombinationIaLi1EiiLNS1H_9ScaleType4KindE0ELNS_15FloatRoundStyleE2EaEENS1_15EpilogueDefaultEEEEEvvEEEEvNT_6ParamsE,@function
        .size           _ZN7cutlass13device_kernelINS_4gemm6kernel13GemmUniversalIN4cute5tupleIJiiiiEEENS1_10collective13CollectiveMmaINS1_34MainloopSm90TmaGmmaWarpSpecializedILi9ENS5_IJNS4_1CILi1EEESB_SB_EEENS1_35KernelTmaWarpSpecializedCooperativeEEENS5_IJNSA_ILi384EEENSA_ILi16EEENSA_ILi64EEEEEEaNS5_IJlSB_lEEEaSJ_NS4_8TiledMMAINS4_8MMA_AtomIJNS4_4SM904GMMA26MMA_64x16x32_S32S8S8_SS_TNEEEENS4_6LayoutINS5_IJNSA_ILi2EEESB_SB_EEENS5_IJSB_NSA_ILi0EEEST_EEEEENS5_IJNS4_10UnderscoreESW_SW_EEEEENS4_13SM90_TMA_LOADENS4_14ComposedLayoutINS4_7SwizzleILi2ELi4ELi3EEENS4_18smem_ptr_flag_bitsILi8EEENSQ_INS5_IJNSA_ILi8EEESH_EEENS5_IJSH_SB_EEEEEEEvNS4_8identityESZ_S19_vS1A_EENS_8epilogue10collective6detail29Sm90TmaWarpSpecializedAdapterINS1D_15DefaultEpilogueIaSJ_SJ_NS1C_6thread17LinearCombinationIaLi1EiiLNS1H_9ScaleType4KindE0ELNS_15FloatRoundStyleE2EaEENS1_15EpilogueDefaultEEEEEvvEEEEvNT_6ParamsE,(.L_x_113 - _ZN7cutlass13device_kernelINS_4gemm6kernel13GemmUniversalIN4cute5tupleIJiiiiEEENS1_10collective13CollectiveMmaINS1_34MainloopSm90TmaGmmaWarpSpecializedILi9ENS5_IJNS4_1CILi1EEESB_SB_EEENS1_35KernelTmaWarpSpecializedCooperativeEEENS5_IJNSA_ILi384EEENSA_ILi16EEENSA_ILi64EEEEEEaNS5_IJlSB_lEEEaSJ_NS4_8TiledMMAINS4_8MMA_AtomIJNS4_4SM904GMMA26MMA_64x16x32_S32S8S8_SS_TNEEEENS4_6LayoutINS5_IJNSA_ILi2EEESB_SB_EEENS5_IJSB_NSA_ILi0EEEST_EEEEENS5_IJNS4_10UnderscoreESW_SW_EEEEENS4_13SM90_TMA_LOADENS4_14ComposedLayoutINS4_7SwizzleILi2ELi4ELi3EEENS4_18smem_ptr_flag_bitsILi8EEENSQ_INS5_IJNSA_ILi8EEESH_EEENS5_IJSH_SB_EEEEEEEvNS4_8identityESZ_S19_vS1A_EENS_8epilogue10collective6detail29Sm90TmaWarpSpecializedAdapterINS1D_15DefaultEpilogueIaSJ_SJ_NS1C_6thread17LinearCombinationIaLi1EiiLNS1H_9ScaleType4KindE0ELNS_15FloatRoundStyleE2EaEENS1_15EpilogueDefaultEEEEEvvEEEEvNT_6ParamsE)
        .other          _ZN7cutlass13device_kernelINS_4gemm6kernel13GemmUniversalIN4cute5tupleIJiiiiEEENS1_10collective13CollectiveMmaINS1_34MainloopSm90TmaGmmaWarpSpecializedILi9ENS5_IJNS4_1CILi1EEESB_SB_EEENS1_35KernelTmaWarpSpecializedCooperativeEEENS5_IJNSA_ILi384EEENSA_ILi16EEENSA_ILi64EEEEEEaNS5_IJlSB_lEEEaSJ_NS4_8TiledMMAINS4_8MMA_AtomIJNS4_4SM904GMMA26MMA_64x16x32_S32S8S8_SS_TNEEEENS4_6LayoutINS5_IJNSA_ILi2EEESB_SB_EEENS5_IJSB_NSA_ILi0EEEST_EEEEENS5_IJNS4_10UnderscoreESW_SW_EEEEENS4_13SM90_TMA_LOADENS4_14ComposedLayoutINS4_7SwizzleILi2ELi4ELi3EEENS4_18smem_ptr_flag_bitsILi8EEENSQ_INS5_IJNSA_ILi8EEESH_EEENS5_IJSH_SB_EEEEEEEvNS4_8identityESZ_S19_vS1A_EENS_8epilogue10collective6detail29Sm90TmaWarpSpecializedAdapterINS1D_15DefaultEpilogueIaSJ_SJ_NS1C_6thread17LinearCombinationIaLi1EiiLNS1H_9ScaleType4KindE0ELNS_15FloatRoundStyleE2EaEENS1_15EpilogueDefaultEEEEEvvEEEEvNT_6ParamsE,@"STO_CUDA_ENTRY STV_DEFAULT"
_ZN7cutlass13device_kernelINS_4gemm6kernel13GemmUniversalIN4cute5tupleIJiiiiEEENS1_10collective13CollectiveMmaINS1_34MainloopSm90TmaGmmaWarpSpecializedILi9ENS5_IJNS4_1CILi1EEESB_SB_EEENS1_35KernelTmaWarpSpecializedCooperativeEEENS5_IJNSA_ILi384EEENSA_ILi16EEENSA_ILi64EEEEEEaNS5_IJlSB_lEEEaSJ_NS4_8TiledMMAINS4_8MMA_AtomIJNS4_4SM904GMMA26MMA_64x16x32_S32S8S8_SS_TNEEEENS4_6LayoutINS5_IJNSA_ILi2EEESB_SB_EEENS5_IJSB_NSA_ILi0EEEST_EEEEENS5_IJNS4_10UnderscoreESW_SW_EEEEENS4_13SM90_TMA_LOADENS4_14ComposedLayoutINS4_7SwizzleILi2ELi4ELi3EEENS4_18smem_ptr_flag_bitsILi8EEENSQ_INS5_IJNSA_ILi8EEESH_EEENS5_IJSH_SB_EEEEEEEvNS4_8identityESZ_S19_vS1A_EENS_8epilogue10collective6detail29Sm90TmaWarpSpecializedAdapterINS1D_15DefaultEpilogueIaSJ_SJ_NS1C_6thread17LinearCombinationIaLi1EiiLNS1H_9ScaleType4KindE0ELNS_15FloatRoundStyleE2EaEENS1_15EpilogueDefaultEEEEEvvEEEEvNT_6ParamsE:
[----:B------:R-:W0:Y:S01]  /*0000*/  LDC R1, c[0x0][0x28] ;  /* 0x00000a00ff017b82 */ /* 0x000e220000000800 */
[----:B------:R-:W1:Y:S01]  /*0010*/  S2R R18, SR_TID.X ;  /* 0x0000000000127919 */ /* 0x000e620000002100 */
[----:B------:R-:W-:Y:S01]  /*0020*/  ELECT P0, URZ, PT ;  /* 0x00000000003f782f */ /* 0x000fe20003800000 */
[----:B------:R-:W-:Y:S01]  /*0030*/  BSSY B0, `(.L_x_0) ;  /* 0x000000f000007945 */ /* 0x000fe20003800000 */
[--C-:B-1----:R-:W-:Y:S02]  /*0040*/  SHF.R.U32.HI R0, RZ, 0x5, R18.reuse ;  /* 0x00000005ff007819 */ /* 0x102fe40000011612 */
[----:B------:R-:W-:-:S03]  /*0050*/  SHF.R.U32.HI R2, RZ, 0x7, R18 ;  /* 0x00000007ff027819 */ /* 0x000fc60000011612 */
[----:B------:R-:W1:Y:S04]  /*0060*/  SHFL.IDX PT, R5, R0, RZ, 0x1f ;  /* 0x00001fff00057589 */ /* 0x000e6800000e0000 */
[----:B------:R2:W3:Y:S01]  /*0070*/  SHFL.IDX PT, R8, R2, RZ, 0x1f ;  /* 0x00001fff02087589 */ /* 0x0004e200000e0000 */
[----:B-1----:R-:W-:-:S13]  /*0080*/  ISETP.NE.OR P0, PT, R5, RZ, !P0 ;  /* 0x000000ff0500720c */ /* 0x002fda0004705670 */
[----:B0-23--:R-:W-:Y:S05]  /*0090*/  @P0 BRA `(.L_x_1) ;  /* 0x0000000000200947 */ /* 0x00dfea0003800000 */
[----:B------:R-:W-:Y:S02]  /*00a0*/  ULDC.64 UR4, c[0x0][0x198] ;  /* 0x0000660000047ab9 */ /* 0x000fe40000000a00 */
[----:B------:R-:W-:Y:S02]  /*00b0*/  UIADD3 UR6, UP0, UR4, 0xf0, URZ ;  /* 0x000000f004067890 */ /* 0x000fe4000ff1e03f */
[----:B------:R-:W-:Y:S02]  /*00c0*/  UIADD3 UR4, UP1, UR4, 0x1f0, URZ ;  /* 0x000001f004047890 */ /* 0x000fe4000ff3e03f */
[----:B------:R-:W-:Y:S02]  /*00d0*/  UIADD3.X UR7, URZ, UR5, URZ, UP0, !UPT ;  /* 0x000000053f077290 */ /* 0x000fe400087fe43f */
[----:B------:R-:W-:-:S07]  /*00e0*/  UIADD3.X UR5, URZ, UR5, URZ, UP1, !UPT ;  /* 0x000000053f057290 */ /* 0x000fce0008ffe43f */
[----:B------:R0:W-:Y:S02]  /*00f0*/  UTMACCTL.PF [UR6] ;  /* 0x00000000060079b9 */ /* 0x0001e40008040000 */
[----:B------:R0:W-:Y:S02]  /*0100*/  UTMACCTL.PF [UR4] ;  /* 0x00000000040079b9 */ /* 0x0001e40008040000 */
[----:B0-----:R-:W-:Y:S01]  /*0110*/  NOP ;  /* 0x0000000000007918 */ /* 0x001fe20000000000 */
.L_x_1:
[----:B------:R-:W-:Y:S05]  /*0120*/  BSYNC B0 ;  /* 0x0000000000007941 */ /* 0x000fea0003800000 */
.L_x_0:
[----:B------:R-:W0:Y:S02]  /*0130*/  SHFL.IDX PT, R2, R0, RZ, 0x1f ;  /* 0x00001fff00027589 */ /* 0x000e2400000e0000 */
[----:B0-----:R-:W-:-:S13]  /*0140*/  ISETP.NE.AND P0, PT, R2, RZ, PT ;  /* 0x000000ff0200720c */ /* 0x001fda0003f05270 */
[----:B------:R-:W-:Y:S05]  /*0150*/  @P0 BRA `(.L_x_2) ;  /* 0x00000000008c0947 */ /* 0x000fea0003800000 */
[----:B------:R-:W-:Y:S01]  /*0160*/  ELECT P0, URZ, PT ;  /* 0x00000000003f782f */ /* 0x000fe20003800000 */
[----:B------:R-:W-:-:S12]  /*0170*/  BSSY B0, `(.L_x_2) ;  /* 0x0000021000007945 */ /* 0x000fd80003800000 */
[----:B------:R-:W-:Y:S05]  /*0180*/  @!P0 BRA `(.L_x_3) ;  /* 0x00000000007c8947 */ /* 0x000fea0003800000 */
[----:B------:R-:W0:Y:S01]  /*0190*/  S2UR UR8, SR_CgaCtaId ;  /* 0x00000000000879c3 */ /* 0x000e220000008800 */
[----:B------:R-:W-:Y:S01]  /*01a0*/  UMOV UR4, 0x400 ;  /* 0x0000040000047882 */ /* 0x000fe20000000000 */
[----:B------:R-:W-:Y:S01]  /*01b0*/  UMOV UR5, 0x1 ;  /* 0x0000000100057882 */ /* 0x000fe20000000000 */
[----:B------:R-:W-:Y:S02]  /*01c0*/  UMOV UR6, 0x100 ;  /* 0x0000010000067882 */ /* 0x000fe40000000000 */
[----:B------:R-:W-:-:S04]  /*01d0*/  UIADD3 UR6, -UR6, 0x100000, URZ ;  /* 0x0010000006067890 */ /* 0x000fc8000fffe13f */
[----:B------:R-:W-:Y:S02]  /*01e0*/  USHF.L.U32 UR7, UR6, 0xb, URZ ;  /* 0x0000000b06077899 */ /* 0x000fe4000800063f */
[----:B------:R-:W-:Y:S02]  /*01f0*/  USHF.L.U32 UR6, UR6, 0x1, URZ ;  /* 0x0000000106067899 */ /* 0x000fe4000800063f */
[----:B0-----:R-:W-:Y:S02]  /*0200*/  ULEA UR8, UR8, UR4, 0x18 ;  /* 0x0000000408087291 */ /* 0x001fe4000f8ec03f */
[----:B------:R-:W-:-:S04]  /*0210*/  UIADD3 UR4, -UR5, 0x100000, URZ ;  /* 0x0010000005047890 */ /* 0x000fc8000fffe13f */
[----:B------:R-:W-:Y:S02]  /*0220*/  USHF.L.U32 UR5, UR4, 0xb, URZ ;  /* 0x0000000b04057899 */ /* 0x000fe4000800063f */
[----:B------:R-:W-:Y:S01]  /*0230*/  USHF.L.U32 UR4, UR4, 0x1, URZ ;  /* 0x0000000104047899 */ /* 0x000fe2000800063f */
[----:B------:R-:W0:Y:S11]  /*0240*/  FENCE.VIEW.ASYNC.S ;  /* 0x00000000000073c6 */ /* 0x000e360000000000 */
[----:B0-----:R0:W1:Y:S01]  /*0250*/  SYNCS.EXCH.64 URZ, [UR8], UR4 ;  /* 0x00000004083f75b2 */ /* 0x0010620008000100 */
[----:B------:R0:W2:Y:S01]  /*0260*/  SYNCS.EXCH.64 URZ, [UR8+0x48], UR6 ;  /* 0x00004806083f75b2 */ /* 0x0000a20008000100 */
[----:B------:R0:W3:Y:S01]  /*0270*/  SYNCS.EXCH.64 URZ, [UR8+0x8], UR4 ;  /* 0x00000804083f75b2 */ /* 0x0000e20008000100 */
[----:B------:R0:W4:Y:S01]  /*0280*/  SYNCS.EXCH.64 URZ, [UR8+0x50], UR6 ;  /* 0x00005006083f75b2 */ /* 0x0001220008000100 */
[----:B------:R0:W0:Y:S01]  /*0290*/  SYNCS.EXCH.64 URZ, [UR8+0x10], UR4 ;  /* 0x00001004083f75b2 */ /* 0x0000220008000100 */
        /* <DEDUP_REMOVED lines=13> */
[----:B------:R-:W-:Y:S01]  /*0370*/  NOP ;  /* 0x0000000000007918 */ /* 0x000fe20000000000 */
.L_x_3:
[----:B0-----:R-:W-:Y:S05]  /*0380*/  BSYNC B0 ;  /* 0x0000000000007941 */ /* 0x001fea0003800000 */
.L_x_2:
[----:B------:R-:W0:Y:S01]  /*0390*/  SHFL.IDX PT, R0, R0, RZ, 0x1f ;  /* 0x00001fff00007589 */ /* 0x000e2200000e0000 */
[----:B------:R-:W-:Y:S01]  /*03a0*/  ELECT P0, URZ, PT ;  /* 0x00000000003f782f */ /* 0x000fe20003800000 */
[----:B------:R-:W5:Y:S01]  /*03b0*/  LDC R2, c[0x0][0x65c] ;  /* 0x00019700ff027b82 */ /* 0x000f620000000800 */
[----:B------:R-:W-:Y:S01]  /*03c0*/  SHF.R.S32.HI R6, RZ, 0x1f, R5 ;  /* 0x0000001fff067819 */ /* 0x000fe20000011405 */
[----:B------:R-:W1:Y:S01]  /*03d0*/  S2R R3, SR_CTAID.Y ;  /* 0x0000000000037919 */ /* 0x000e620000002600 */
[----:B------:R-:W-:Y:S01]  /*03e0*/  UMOV UR4, 0x20 ;  /* 0x0000002000047882 */ /* 0x000fe20000000000 */
[----:B------:R-:W-:Y:S01]  /*03f0*/  ISETP.NE.AND P2, PT, R8, RZ, PT ;  /* 0x000000ff0800720c */ /* 0x000fe20003f45270 */
[----:B------:R-:W-:Y:S01]  /*0400*/  NOP ;  /* 0x0000000000007918 */ /* 0x000fe20000000000 */
[----:B------:R-:W2:Y:S01]  /*0410*/  S2R R4, SR_CTAID.X ;  /* 0x0000000000047919 */ /* 0x000ea20000002500 */
[----:B------:R-:W-:Y:S01]  /*0420*/  LEA.HI R6, R6, R5, RZ, 0x2 ;  /* 0x0000000506067211 */ /* 0x000fe200078f10ff */
[----:B------:R-:W-:Y:S01]  /*0430*/  NOP ;  /* 0x0000000000007918 */ /* 0x000fe20000000000 */
[----:B0-----:R-:W-:-:S02]  /*0440*/  ISETP.NE.OR P0, PT, R0, RZ, !P0 ;  /* 0x000000ff0000720c */ /* 0x001fc40004705670 */
[----:B-----5:R-:W-:-:S04]  /*0450*/  ISETP.NE.AND P3, PT, R2, 0x1, PT ;  /* 0x000000010200780c */ /* 0x020fc80003f65270 */
[----:B------:R-:W-:Y:S02]  /*0460*/  P2R R0, PR, RZ, 0x8 ;  /* 0x00000008ff007803 */ /* 0x000fe40000000000 */
[----:B------:R-:W-:-:S05]  /*0470*/  LOP3.LUT R0, R6, 0xfffffffc, RZ, 0xc0, !PT ;  /* 0xfffffffc06007812 */ /* 0x000fca00078ec0ff */
[----:B------:R-:W-:Y:S01]  /*0480*/  VOTEU.ALL UP0, P0 ;  /* 0x00000000003f7886 */ /* 0x000fe20000000000 */
[----:B------:R-:W-:Y:S01]  /*0490*/  IMAD.IADD R0, R5, 0x1, -R0 ;  /* 0x0000000105007824 */ /* 0x000fe200078e0a00 */
[----:B------:R-:W2:Y:S01]  /*04a0*/  @P3 LDC R17, c[0x0][0x10] ;  /* 0x00000400ff113b82 */ /* 0x000ea20000000800 */
[----:B------:R-:W-:Y:S01]  /*04b0*/  VOTEU.ALL UP1, P0 ;  /* 0x00000000003f7886 */ /* 0x000fe20000020000 */
[----:B-1----:R-:W-:Y:S01]  /*04c0*/  @P3 IMAD.MOV.U32 R6, RZ, RZ, R3 ;  /* 0x000000ffff063224 */ /* 0x002fe200078e0003 */
[----:B------:R-:W-:Y:S01]  /*04d0*/  @!UP0 UMOV UR6, 0x400 ;  /* 0x0000040000068882 */ /* 0x000fe20000000000 */
[----:B------:R-:W-:-:S04]  /*04e0*/  @!UP0 UIADD3 UR4, -UR4, 0x100000, URZ ;  /* 0x0010000004048890 */ /* 0x000fc8000fffe13f */
[----:B------:R-:W-:Y:S02]  /*04f0*/  @!UP0 USHF.L.U32 UR5, UR4, 0xb, URZ ;  /* 0x0000000b04058899 */ /* 0x000fe4000800063f */
[----:B------:R-:W-:Y:S01]  /*0500*/  @!UP0 USHF.L.U32 UR4, UR4, 0x1, URZ ;  /* 0x0000000104048899 */ /* 0x000fe2000800063f */
[----:B------:R-:W-:Y:S02]  /*0510*/  @P3 IMAD.MOV.U32 R7, RZ, RZ, RZ ;  /* 0x000000ffff073224 */ /* 0x000fe400078e00ff */
[----:B------:R-:W-:Y:S01]  /*0520*/  IMAD.MOV.U32 R5, RZ, RZ, RZ ;  /* 0x000000ffff057224 */ /* 0x000fe200078e00ff */
[----:B------:R-:W0:Y:S01]  /*0530*/  @!UP0 S2UR UR7, SR_CgaCtaId ;  /* 0x00000000000789c3 */ /* 0x000e220000008800 */
[----:B------:R-:W-:-:S07]  /*0540*/  @P3 IMAD.MOV.U32 R11, RZ, RZ, RZ ;  /* 0x000000ffff0b3224 */ /* 0x000fce00078e00ff */
[----:B------:R-:W1:Y:S01]  /*0550*/  @!P3 LDC R9, c[0x0][0xc] ;  /* 0x00000300ff09bb82 */ /* 0x000e620000000800 */
[----:B--2---:R-:W-:-:S04]  /*0560*/  @P3 IMAD.WIDE.U32 R16, R4, R17, R6 ;  /* 0x0000001104103225 */ /* 0x004fc800078e0006 */
[----:B------:R-:W-:Y:S01]  /*0570*/  @P3 IMAD.IADD R17, R17, 0x1, R11 ;  /* 0x0000000111113824 */ /* 0x000fe200078e020b */
[----:B0-----:R-:W-:Y:S01]  /*0580*/  @!UP0 ULEA UR6, UR7, UR6, 0x18 ;  /* 0x0000000607068291 */ /* 0x001fe2000f8ec03f */
[----:B------:R-:W-:Y:S01]  /*0590*/  VOTEU.ALL UP0, P0 ;  /* 0x00000000003f7886 */ /* 0x000fe20000000000 */
[----:B------:R-:W-:-:S04]  /*05a0*/  ISETP.NE.AND P0, PT, R0, 0x3, PT ;  /* 0x000000030000780c */ /* 0x000fc80003f05270 */
[----:B------:R-:W-:Y:S01]  /*05b0*/  ISETP.EQ.OR P0, PT, R0, RZ, !P0 ;  /* 0x000000ff0000720c */ /* 0x000fe20004702670 */
[----:B-1----:R-:W-:-:S03]  /*05c0*/  @!P3 IMAD.WIDE.U32 R6, R9, R3, R4 ;  /* 0x000000030906b225 */ /* 0x002fc600078e0004 */
[C---:B------:R-:W-:Y:S01]  /*05d0*/  ISETP.EQ.AND P0, PT, R8.reuse, RZ, P0 ;  /* 0x000000ff0800720c */ /* 0x040fe20000702270 */
[----:B------:R-:W-:Y:S01]  /*05e0*/  VIADD R8, R8, 0xffffffff ;  /* 0xffffffff08087836 */ /* 0x000fe20000000000 */
[----:B------:R-:W0:Y:S02]  /*05f0*/  FENCE.VIEW.ASYNC.S ;  /* 0x00000000000073c6 */ /* 0x000e240000000000 */
[----:B0-----:R0:W3:Y:S01]  /*0600*/  @!UP0 SYNCS.EXCH.64 URZ, [UR6+0xa0], UR4 ;  /* 0x0000a004063f85b2 */ /* 0x0010e20008000100 */
[----:B------:R-:W-:Y:S01]  /*0610*/  @!P3 IMAD.MOV.U32 R16, RZ, RZ, R6 ;  /* 0x000000ffff10b224 */ /* 0x000fe200078e0006 */
[----:B------:R-:W-:Y:S01]  /*0620*/  SEL R19, RZ, 0x1, !P0 ;  /* 0x00000001ff137807 */ /* 0x000fe20004000000 */
[----:B------:R-:W-:Y:S01]  /*0630*/  @!P3 IMAD.MOV.U32 R17, RZ, RZ, R7 ;  /* 0x000000ffff11b224 */ /* 0x000fe200078e0007 */
[----:B------:R-:W-:-:S04]  /*0640*/  ISETP.GE.U32.AND P1, PT, R8, 0x2, PT ;  /* 0x000000020800780c */ /* 0x000fc80003f26070 */
[----:B------:R-:W-:Y:S01]  /*0650*/  SEL R19, R19, 0x2, P1 ;  /* 0x0000000213137807 */ /* 0x000fe20000800000 */
[----:B------:R0:W3:Y:S01]  /*0660*/  @!UP1 SYNCS.EXCH.64 URZ, [UR6+0xa8], UR4 ;  /* 0x0000a804063f95b2 */ /* 0x0000e20008000100 */
[----:B------:R-:W-:Y:S01]  /*0670*/  NOP ;  /* 0x0000000000007918 */ /* 0x000fe20000000000 */
[----:B---34-:R-:W-:Y:S06]  /*0680*/  BAR.SYNC.DEFER_BLOCKING 0x0 ;  /* 0x0000000000007b1d */ /* 0x018fec0000010000 */
[----:B------:R-:W-:Y:S05]  /*0690*/  @!P2 BRA `(.L_x_4) ;  /* 0x00000038009ca947 */ /* 0x000fea0003800000 */
[----:B------:R-:W-:-:S13]  /*06a0*/  ISETP.GT.U32.AND P0, PT, R8, 0x1, PT ;  /* 0x000000010800780c */ /* 0x000fda0003f04070 */
[----:B0-----:R-:W-:Y:S05]  /*06b0*/  @P0 EXIT ;  /* 0x000000000000094d */ /* 0x001fea0003800000 */
[----:B------:R-:W-:Y:S01]  /*06c0*/  ULDC.64 UR4, c[0x0][0x650] ;  /* 0x0001940000047ab9 */ /* 0x000fe20000000a00 */
[----:B------:R-:W-:Y:S01]  /*06d0*/  PRMT R0, RZ, 0x7610, R0 ;  /* 0x00007610ff007816 */ /* 0x000fe20000000000 */
[----:B------:R-:W-:Y:S01]  /*06e0*/  IMAD.MOV.U32 R52, RZ, RZ, -0x1 ;  /* 0xffffffffff347424 */ /* 0x000fe200078e00ff */
[----:B------:R-:W-:Y:S01]  /*06f0*/  ISETP.GE.U32.AND P0, PT, R16, UR4, PT ;  /* 0x0000000410007c0c */ /* 0x000fe2000bf06070 */
[----:B------:R-:W-:Y:S02]  /*0700*/  IMAD.MOV.U32 R49, RZ, RZ, -0x1 ;  /* 0xffffffffff317424 */ /* 0x000fe400078e00ff */
[----:B------:R-:W-:Y:S01]  /*0710*/  IMAD.MOV.U32 R51, RZ, RZ, -0x1 ;  /* 0xffffffffff337424 */ /* 0x000fe200078e00ff */
[----:B------:R-:W-:-:S13]  /*0720*/  ISETP.GE.U32.AND.EX P0, PT, R17, UR5, PT, P0 ;  /* 0x0000000511007c0c */ /* 0x000fda000bf06100 */
[----:B------:R-:W-:Y:S05]  /*0730*/  @P0 BRA `(.L_x_5) ;  /* 0x0000000400540947 */ /* 0x000fea0003800000 */
[----:B------:R-:W0:Y:S01]  /*0740*/  LDC.64 R14, c[0x0][0x628] ;  /* 0x00018a00ff0e7b82 */ /* 0x000e220000000a00 */
[----:B------:R-:W-:Y:S02]  /*0750*/  IMAD.MOV.U32 R6, RZ, RZ, R16 ;  /* 0x000000ffff067224 */ /* 0x000fe400078e0010 */
[----:B------:R-:W-:-:S05]  /*0760*/  IMAD.MOV.U32 R7, RZ, RZ, R17 ;  /* 0x000000ffff077224 */ /* 0x000fca00078e0011 */
[----:B------:R-:W1:Y:S08]  /*0770*/  LDC R0, c[0x0][0x630] ;  /* 0x00018c00ff007b82 */ /* 0x000e700000000800 */
[----:B------:R-:W2:Y:S01]  /*0780*/  LDC.64 R20, c[0x0][0x620] ;  /* 0x00018800ff147b82 */ /* 0x000ea20000000a00 */
[----:B0-----:R-:W-:-:S04]  /*0790*/  ISETP.NE.U32.AND P0, PT, R14, RZ, PT ;  /* 0x000000ff0e00720c */ /* 0x001fc80003f05070 */
[----:B------:R-:W-:-:S13]  /*07a0*/  ISETP.NE.AND.EX P0, PT, R15, RZ, PT, P0 ;  /* 0x000000ff0f00720c */ /* 0x000fda0003f05300 */
[----:B-12---:R-:W-:Y:S05]  /*07b0*/  @!P0 BRA `(.L_x_6) ;  /* 0x0000000000288947 */ /* 0x006fea0003800000 */
[----:B------:R-:W0:Y:S02]  /*07c0*/  LDC R11, c[0x0][0x634] ;  /* 0x00018d00ff0b7b82 */ /* 0x000e240000000800 */
[----:B0-----:R-:W-:-:S05]  /*07d0*/  IADD3 R11, P0, R16, R11, RZ ;  /* 0x0000000b100b7210 */ /* 0x001fca0007f1e0ff */
[----:B------:R-:W-:-:S04]  /*07e0*/  IMAD.X R13, RZ, RZ, R17, P0 ;  /* 0x000000ffff0d7224 */ /* 0x000fc800000e0611 */
[----:B------:R-:W-:-:S04]  /*07f0*/  IMAD.WIDE.U32 R6, R13, R14, RZ ;  /* 0x0000000e0d067225 */ /* 0x000fc800078e00ff */
[----:B------:R-:W-:-:S04]  /*0800*/  IMAD.WIDE.U32 R8, P0, R11, R15, R6 ;  /* 0x0000000f0b087225 */ /* 0x000fc80007800006 */
[----:B------:R-:W-:-:S04]  /*0810*/  IMAD.WIDE.U32 R6, R11, R14, RZ ;  /* 0x0000000e0b067225 */ /* 0x000fc800078e00ff */
[----:B------:R-:W-:Y:S01]  /*0820*/  IMAD.X R11, RZ, RZ, RZ, P0 ;  /* 0x000000ffff0b7224 */ /* 0x000fe200000e06ff */
[----:B------:R-:W-:Y:S01]  /*0830*/  IADD3 RZ, P0, R7, R8, RZ ;  /* 0x0000000807ff7210 */ /* 0x000fe20007f1e0ff */
[----:B------:R-:W-:-:S04]  /*0840*/  IMAD.MOV.U32 R10, RZ, RZ, R9 ;  /* 0x000000ffff0a7224 */ /* 0x000fc800078e0009 */
[----:B------:R-:W-:-:S08]  /*0850*/  IMAD.WIDE.U32.X R6, R13, R15, R10, P0 ;  /* 0x0000000f0d067225 */ /* 0x000fd000000e040a */
.L_x_6:
[-CC-:B------:R-:W-:Y:S01]  /*0860*/  SHF.R.U64 R51, R6, R0.reuse, R7.reuse ;  /* 0x0000000006337219 */ /* 0x180fe20000001207 */
[----:B------:R-:W0:Y:S01]  /*0870*/  LDC R10, c[0x0][0x618] ;  /* 0x00018600ff0a7b82 */ /* 0x000e220000000800 */
[----:B------:R-:W-:Y:S01]  /*0880*/  SHF.R.U32.HI R5, RZ, R0, R7 ;  /* 0x00000000ff057219 */ /* 0x000fe20000011607 */
[----:B------:R-:W-:Y:S01]  /*0890*/  ULDC UR4, c[0x0][0x150] ;  /* 0x0000540000047ab9 */ /* 0x000fe20000000800 */
[----:B------:R-:W-:Y:S02]  /*08a0*/  IADD3 R9, P0, RZ, -R51, RZ ;  /* 0x80000033ff097210 */ /* 0x000fe40007f1e0ff */
[----:B------:R-:W-:-:S03]  /*08b0*/  I2FP.F32.U32 R0, R4 ;  /* 0x0000000400007245 */ /* 0x000fc60000201000 */
[----:B------:R-:W1:Y:S01]  /*08c0*/  LDC.64 R26, c[0x0][0x640] ;  /* 0x00019000ff1a7b82 */ /* 0x000e620000000a00 */
[----:B------:R-:W-:Y:S02]  /*08d0*/  IMAD.X R11, RZ, RZ, ~R5, P0 ;  /* 0x000000ffff0b7224 */ /* 0x000fe400000e0e05 */
[----:B------:R-:W-:Y:S01]  /*08e0*/  FMUL R0, R0, UR4 ;  /* 0x0000000400007c20 */ /* 0x000fe20008400000 */
[----:B------:R-:W-:Y:S01]  /*08f0*/  IMAD.WIDE.U32 R6, R9, R20, R16 ;  /* 0x0000001409067225 */ /* 0x000fe200078e0010 */
[----:B------:R-:W-:-:S03]  /*0900*/  ULDC UR4, c[0x0][0x154] ;  /* 0x0000550000047ab9 */ /* 0x000fc60000000800 */
[----:B------:R-:W-:Y:S01]  /*0910*/  IMAD R8, R11, R20, RZ ;  /* 0x000000140b087224 */ /* 0x000fe200078e02ff */
[----:B------:R-:W2:Y:S01]  /*0920*/  LDC R5, c[0x0][0x144] ;  /* 0x00005100ff057b82 */ /* 0x000ea20000000800 */
[----:B------:R-:W3:Y:S02]  /*0930*/  F2I.U32.TRUNC.NTZ R0, R0 ;  /* 0x0000000000007305 */ /* 0x000ee4000020f000 */
[----:B------:R-:W-:-:S04]  /*0940*/  IMAD R9, R9, R21, R8 ;  /* 0x0000001509097224 */ /* 0x000fc800078e0208 */
[----:B------:R-:W-:Y:S01]  /*0950*/  IMAD.IADD R7, R7, 0x1, R9 ;  /* 0x0000000107077824 */ /* 0x000fe200078e0209 */
[----:B------:R-:W4:Y:S01]  /*0960*/  LDC R12, c[0x0][0x608] ;  /* 0x00018200ff0c7b82 */ /* 0x000f220000000800 */
[----:B------:R-:W-:-:S03]  /*0970*/  IMAD.MOV.U32 R9, RZ, RZ, -0x1 ;  /* 0xffffffffff097424 */ /* 0x000fc600078e00ff */
[-CC-:B0-----:R-:W-:Y:S02]  /*0980*/  SHF.R.U64 R20, R6, R10.reuse, R7.reuse ;  /* 0x0000000a06147219 */ /* 0x181fe40000001207 */
[----:B------:R-:W-:Y:S02]  /*0990*/  I2FP.F32.U32 R6, R3 ;  /* 0x0000000300067245 */ /* 0x000fe40000201000 */
[----:B------:R-:W0:Y:S01]  /*09a0*/  LDC R24, c[0x0][0x658] ;  /* 0x00019600ff187b82 */ /* 0x000e220000000800 */
[----:B-1----:R-:W-:Y:S01]  /*09b0*/  ISETP.NE.U32.AND P0, PT, R26, RZ, PT ;  /* 0x000000ff1a00720c */ /* 0x002fe20003f05070 */
[----:B---3--:R-:W-:Y:S01]  /*09c0*/  IMAD.MOV R8, RZ, RZ, -R0 ;  /* 0x000000ffff087224 */ /* 0x008fe200078e0a00 */
[----:B------:R-:W-:Y:S01]  /*09d0*/  SHF.R.U32.HI R7, RZ, R10, R7 ;  /* 0x0000000aff077219 */ /* 0x000fe20000011607 */
[----:B------:R-:W-:Y:S01]  /*09e0*/  FMUL R6, R6, UR4 ;  /* 0x0000000406067c20 */ /* 0x000fe20008400000 */
[----:B------:R-:W-:-:S03]  /*09f0*/  ISETP.NE.AND.EX P0, PT, R27, RZ, PT, P0 ;  /* 0x000000ff1b00720c */ /* 0x000fc60003f05300 */
[----:B------:R-:W1:Y:S01]  /*0a00*/  LDC R14, c[0x0][0x148] ;  /* 0x00005200ff0e7b82 */ /* 0x000e620000000800 */
[----:B--2---:R-:W-:-:S07]  /*0a10*/  IMAD R0, R5, R8, R4 ;  /* 0x0000000805007224 */ /* 0x004fce00078e0204 */
[----:B------:R-:W2:Y:S01]  /*0a20*/  LDC R22, c[0x0][0x600] ;  /* 0x00018000ff167b82 */ /* 0x000ea20000000800 */
[-CC-:B----4-:R-:W-:Y:S02]  /*0a30*/  SHF.R.U64 R28, R20, R12.reuse, R7.reuse ;  /* 0x0000000c141c7219 */ /* 0x190fe40000001207 */
[----:B------:R-:W-:Y:S01]  /*0a40*/  SHF.R.U32.HI R5, RZ, R12, R7 ;  /* 0x0000000cff057219 */ /* 0x000fe20000011607 */
[----:B------:R-:W-:Y:S01]  /*0a50*/  IMAD.MOV.U32 R7, RZ, RZ, 0x1 ;  /* 0x00000001ff077424 */ /* 0x000fe200078e00ff */
[----:B------:R3:W4:Y:S03]  /*0a60*/  F2I.U32.TRUNC.NTZ R12, R6 ;  /* 0x00000006000c7305 */ /* 0x000726000020f000 */
[----:B------:R-:W1:Y:S01]  /*0a70*/  LDC R15, c[0x0][0x648] ;  /* 0x00019200ff0f7b82 */ /* 0x000e620000000800 */
[-C--:B0-----:R-:W-:Y:S02]  /*0a80*/  SHF.L.U32 R4, R9, R24.reuse, RZ ;  /* 0x0000001809047219 */ /* 0x081fe400000006ff */
[----:B------:R-:W-:-:S02]  /*0a90*/  SHF.R.U64 R30, R28, R24, R5 ;  /* 0x000000181c1e7219 */ /* 0x000fc40000001205 */
[----:B------:R-:W-:Y:S02]  /*0aa0*/  LOP3.LUT R11, RZ, R4, RZ, 0x33, !PT ;  /* 0x00000004ff0b7212 */ /* 0x000fe400078e33ff */
[-C--:B------:R-:W-:Y:S01]  /*0ab0*/  SHF.R.U32.HI R5, RZ, R24.reuse, R5 ;  /* 0x00000018ff057219 */ /* 0x080fe20000011605 */
[----:B------:R-:W0:Y:S01]  /*0ac0*/  LDC R21, c[0x0][0x638] ;  /* 0x00018e00ff157b82 */ /* 0x000e220000000800 */
[----:B------:R-:W-:Y:S01]  /*0ad0*/  SHF.L.U32 R10, R7, R24, RZ ;  /* 0x00000018070a7219 */ /* 0x000fe200000006ff */
[----:B------:R-:W-:-:S06]  /*0ae0*/  IMAD.MOV.U32 R4, RZ, RZ, R30 ;  /* 0x000000ffff047224 */ /* 0x000fcc00078e001e */
[----:B------:R-:W0:Y:S01]  /*0af0*/  LDC R52, c[0x0][0x610] ;  /* 0x00018400ff347b82 */ /* 0x000e220000000800 */
[----:B---34-:R-:W-:Y:S05]  /*0b00*/  @!P0 BRA `(.L_x_7) ;  /* 0x0000000000288947 */ /* 0x018fea0003800000 */
[----:B------:R-:W3:Y:S02]  /*0b10*/  LDC R9, c[0x0][0x64c] ;  /* 0x00019300ff097b82 */ /* 0x000ee40000000800 */
[----:B---3--:R-:W-:-:S05]  /*0b20*/  IADD3 R9, P0, R30, R9, RZ ;  /* 0x000000091e097210 */ /* 0x008fca0007f1e0ff */
        /* <DEDUP_REMOVED lines=8> */
.L_x_7:
[----:B-1----:R-:W-:Y:S01]  /*0bb0*/  SHF.R.U64 R4, R4, R15, R5 ;  /* 0x0000000f04047219 */ /* 0x002fe20000001205 */
[----:B--2---:R-:W-:Y:S01]  /*0bc0*/  VIADD R5, R22, 0xffffffff ;  /* 0xffffffff16057836 */ /* 0x004fe20000000000 */
[----:B------:R-:W-:Y:S01]  /*0bd0*/  LOP3.LUT R11, R28, R11, RZ, 0xc0, !PT ;  /* 0x0000000b1c0b7212 */ /* 0x000fe200078ec0ff */
[----:B------:R-:W-:Y:S02]  /*0be0*/  IMAD.MOV R12, RZ, RZ, -R12 ;  /* 0x000000ffff0c7224 */ /* 0x000fe400078e0a0c */
[----:B------:R-:W-:Y:S01]  /*0bf0*/  IMAD.MOV R6, RZ, RZ, -R4 ;  /* 0x000000ffff067224 */ /* 0x000fe200078e0a04 */
[----:B------:R-:W-:Y:S01]  /*0c00*/  LOP3.LUT R5, R20, R5, RZ, 0xc0, !PT ;  /* 0x0000000514057212 */ /* 0x000fe200078ec0ff */
[----:B------:R-:W-:Y:S02]  /*0c10*/  @P3 IMAD R0, R14, R12, R3 ;  /* 0x0000000c0e003224 */ /* 0x000fe400078e0203 */
[----:B------:R-:W-:Y:S02]  /*0c20*/  IMAD R11, R10, R4, R11 ;  /* 0x000000040a0b7224 */ /* 0x000fe400078e020b */
[----:B0-----:R-:W-:-:S02]  /*0c30*/  IMAD R3, R6, R21, R30 ;  /* 0x0000001506037224 */ /* 0x001fc400078e021e */
[----:B------:R-:W-:Y:S02]  /*0c40*/  IMAD R52, R11, R52, R0 ;  /* 0x000000340b347224 */ /* 0x000fe400078e0200 */
[----:B------:R-:W-:Y:S02]  /*0c50*/  IMAD R3, R3, R22, R5 ;  /* 0x0000001603037224 */ /* 0x000fe400078e0205 */
[----:B------:R-:W-:-:S03]  /*0c60*/  IMAD.MOV.U32 R0, RZ, RZ, 0x1 ;  /* 0x00000001ff007424 */ /* 0x000fc600078e00ff */
[----:B------:R-:W-:Y:S02]  /*0c70*/  SEL R49, R3, R52, !P3 ;  /* 0x0000003403317207 */ /* 0x000fe40005800000 */
[----:B------:R-:W-:-:S07]  /*0c80*/  SEL R52, R52, R3, !P3 ;  /* 0x0000000334347207 */ /* 0x000fce0005800000 */
.L_x_5:
[----:B------:R-:W-:-:S08]  /*0c90*/  NOP ;  /* 0x0000000000007918 */ /* 0x000fd00000000000 */
[----:B------:R-:W0:Y:S02]  /*0ca0*/  USETMAXREG.TRY_ALLOC.CTAPOOL UP0, 0xe8 ;  /* 0x000000e8000079c8 */ /* 0x000e240008000600 */
[----:B0-----:R-:W-:-:S13]  /*0cb0*/  PLOP3.LUT P0, PT, PT, PT, UP0, 0x80, 0x0 ;  /* 0x000000000000781c */ /* 0x001fda0003f0f008 */
[----:B------:R-:W-:Y:S05]  /*0cc0*/  @!P0 BRA `(.L_x_5) ;  /* 0xfffffffc00f08947 */ /* 0x000fea000383ffff */
[----:B------:R-:W-:Y:S01]  /*0cd0*/  ULDC.64 UR4, c[0x0][0x598] ;  /* 0x0001660000047ab9 */ /* 0x000fe20000000a00 */
[----:B------:R-:W-:Y:S01]  /*0ce0*/  ULDC.64 UR36, c[0x0][0x208] ;  /* 0x0000820000247ab9 */ /* 0x000fe20000000a00 */
[----:B------:R-:W-:-:S04]  /*0cf0*/  ISETP.NE.U32.AND P0, PT, RZ, UR4, PT ;  /* 0x00000004ff007c0c */ /* 0x000fc8000bf05070 */
[----:B------:R-:W-:-:S13]  /*0d00*/  ISETP.NE.AND.EX P0, PT, RZ, UR5, PT, P0 ;  /* 0x00000005ff007c0c */ /* 0x000fda000bf05300 */
[----:B------:R-:W-:Y:S05]  /*0d10*/  @!P0 BRA `(.L_x_8) ;  /* 0x00000000001c8947 */ /* 0x000fea0003800000 */
[----:B------:R-:W0:Y:S02]  /*0d20*/  LDC.64 R4, c[0x0][0x598] ;  /* 0x00016600ff047b82 */ /* 0x000e240000000a00 */
[----:B0-----:R-:W2:Y:S02]  /*0d30*/  LDG.E.64 R4, desc[UR36][R4.64] ;  /* 0x0000002404047981 */ /* 0x001ea4000c1e1b00 */
[----:B--2---:R-:W-:-:S04]  /*0d40*/  ISETP.NE.U32.AND P0, PT, R4, RZ, PT ;  /* 0x000000ff0400720c */ /* 0x004fc80003f05070 */
[----:B------:R-:W-:-:S13]  /*0d50*/  ISETP.NE.AND.EX P0, PT, R5, RZ, PT, P0 ;  /* 0x000000ff0500720c */ /* 0x000fda0003f05300 */
[----:B------:R-:W-:Y:S05]  /*0d60*/  @!P0 BRA `(.L_x_8) ;  /* 0x0000000000088947 */ /* 0x000fea0003800000 */
[----:B------:R0:W5:Y:S01]  /*0d70*/  LD.E R22, desc[UR36][R4.64] ;  /* 0x0000002404167980 */ /* 0x000162000c101900 */
[----:B------:R-:W-:Y:S05]  /*0d80*/  BRA `(.L_x_9) ;  /* 0x0000000000247947 */ /* 0x000fea0003800000 */
.L_x_8:
[----:B------:R-:W-:Y:S02]  /*0d90*/  ULDC.64 UR4, c[0x0][0x588] ;  /* 0x0001620000047ab9 */ /* 0x000fe40000000a00 */
[----:B------:R-:W-:-:S04]  /*0da0*/  ISETP.NE.U32.AND P0, PT, RZ, UR4, PT ;  /* 0x00000004ff007c0c */ /* 0x000fc8000bf05070 */
[----:B------:R-:W-:-:S13]  /*0db0*/  ISETP.NE.AND.EX P0, PT, RZ, UR5, PT, P0 ;  /* 0x00000005ff007c0c */ /* 0x000fda000bf05300 */
[----:B------:R-:W-:Y:S05]  /*0dc0*/  @!P0 BRA `(.L_x_10) ;  /* 0x00000000000c8947 */ /* 0x000fea0003800000 */
[----:B------:R-:W0:Y:S02]  /*0dd0*/  LDC.64 R22, c[0x0][0x588] ;  /* 0x00016200ff167b82 */ /* 0x000e240000000a00 */
[----:B0-----:R1:W5:Y:S01]  /*0de0*/  LDG.E R22, desc[UR36][R22.64] ;  /* 0x0000002416167981 */ /* 0x001362000c1e1900 */
[----:B------:R-:W-:Y:S05]  /*0df0*/  BRA `(.L_x_9) ;  /* 0x0000000000087947 */ /* 0x000fea0003800000 */
.L_x_10:
[----:B------:R-:W-:Y:S02]  /*0e00*/  ULDC UR4, c[0x0][0x580] ;  /* 0x0001600000047ab9 */ /* 0x000fe40000000800 */
[----:B------:R-:W-:-:S07]  /*0e10*/  IMAD.U32 R22, RZ, RZ, UR4 ;  /* 0x00000004ff167e24 */ /* 0x000fce000f8e00ff */
.L_x_9:
[----:B------:R-:W-:Y:S02]  /*0e20*/  ULDC.64 UR4, c[0x0][0x5a0] ;  /* 0x0001680000047ab9 */ /* 0x000fe40000000a00 */
[----:B------:R-:W-:-:S04]  /*0e30*/  ISETP.NE.U32.AND P0, PT, RZ, UR4, PT ;  /* 0x00000004ff007c0c */ /* 0x000fc8000bf05070 */
[----:B------:R-:W-:-:S13]  /*0e40*/  ISETP.NE.AND.EX P0, PT, RZ, UR5, PT, P0 ;  /* 0x00000005ff007c0c */ /* 0x000fda000bf05300 */
[----:B------:R-:W-:Y:S05]  /*0e50*/  @!P0 BRA `(.L_x_11) ;  /* 0x00000000001c8947 */ /* 0x000fea0003800000 */
[----:B0-----:R-:W0:Y:S02]  /*0e60*/  LDC.64 R4, c[0x0][0x5a0] ;  /* 0x00016800ff047b82 */ /* 0x001e240000000a00 */
[----:B0-----:R-:W2:Y:S02]  /*0e70*/  LDG.E.64 R4, desc[UR36][R4.64] ;  /* 0x0000002404047981 */ /* 0x001ea4000c1e1b00 */
[----:B--2---:R-:W-:-:S04]  /*0e80*/  ISETP.NE.U32.AND P0, PT, R4, RZ, PT ;  /* 0x000000ff0400720c */ /* 0x004fc80003f05070 */
[----:B------:R-:W-:-:S13]  /*0e90*/  ISETP.NE.AND.EX P0, PT, R5, RZ, PT, P0 ;  /* 0x000000ff0500720c */ /* 0x000fda0003f05300 */
[----:B------:R-:W-:Y:S05]  /*0ea0*/  @!P0 BRA `(.L_x_11) ;  /* 0x0000000000088947 */ /* 0x000fea0003800000 */
[----:B-1----:R0:W5:Y:S01]  /*0eb0*/  LD.E R23, desc[UR36][R4.64] ;  /* 0x0000002404177980 */ /* 0x002162000c101900 */
[----:B------:R-:W-:Y:S05]  /*0ec0*/  BRA `(.L_x_12) ;  /* 0x0000000000247947 */ /* 0x000fea0003800000 */
.L_x_11:
[----:B------:R-:W-:Y:S02]  /*0ed0*/  ULDC.64 UR4, c[0x0][0x590] ;  /* 0x0001640000047ab9 */ /* 0x000fe40000000a00 */
[----:B------:R-:W-:-:S04]  /*0ee0*/  ISETP.NE.U32.AND P0, PT, RZ, UR4, PT ;  /* 0x00000004ff007c0c */ /* 0x000fc8000bf05070 */
[----:B------:R-:W-:-:S13]  /*0ef0*/  ISETP.NE.AND.EX P0, PT, RZ, UR5, PT, P0 ;  /* 0x00000005ff007c0c */ /* 0x000fda000bf05300 */
[----:B------:R-:W-:Y:S05]  /*0f00*/  @!P0 BRA `(.L_x_13) ;  /* 0x00000000000c8947 */ /* 0x000fea0003800000 */
[----:B0-----:R-:W1:Y:S02]  /*0f10*/  LDC.64 R4, c[0x0][0x590] ;  /* 0x00016400ff047b82 */ /* 0x001e640000000a00 */
[----:B-1----:R1:W5:Y:S01]  /*0f20*/  LDG.E R23, desc[UR36][R4.64] ;  /* 0x0000002404177981 */ /* 0x002362000c1e1900 */
[----:B------:R-:W-:Y:S05]  /*0f30*/  BRA `(.L_x_12) ;  /* 0x0000000000087947 */ /* 0x000fea0003800000 */
.L_x_13:
[----:B------:R-:W-:Y:S02]  /*0f40*/  ULDC UR4, c[0x0][0x584] ;  /* 0x0001610000047ab9 */ /* 0x000fe40000000800 */
[----:B-1----:R-:W-:-:S07]  /*0f50*/  IMAD.U32 R23, RZ, RZ, UR4 ;  /* 0x00000004ff177e24 */ /* 0x002fce000f8e00ff */
.L_x_12:
[----:B------:R-:W-:-:S13]  /*0f60*/  LOP3.LUT P0, RZ, R0, 0xff, RZ, 0xc0, !PT ;  /* 0x000000ff00ff7812 */ /* 0x000fda000780c0ff */
[----:B------:R-:W-:Y:S05]  /*0f70*/  @!P0 EXIT ;  /* 0x000000000000894d */ /* 0x000fea0003800000 */
[----:B------:R-:W-:Y:S01]  /*0f80*/  ULDC UR4, c[0x0][0x28c] ;  /* 0x0000a30000047ab9 */ /* 0x000fe20000000800 */
[----:B------:R-:W-:Y:S01]  /*0f90*/  ULDC.64 UR6, c[0x0][0x5c8] ;  /* 0x0001720000067ab9 */ /* 0x000fe20000000a00 */
[----:B------:R-:W-:Y:S02]  /*0fa0*/  UIADD3 UR4, UR4, 0x3f, URZ ;  /* 0x0000003f04047890 */ /* 0x000fe4000fffe03f */
[----:B------:R-:W-:Y:S02]  /*0fb0*/  USHF.L.U64.HI UR40, UR6, 0x7, UR7 ;  /* 0x0000000706287899 */ /* 0x000fe40008010207 */
[----:B------:R-:W-:Y:S02]  /*0fc0*/  USHF.R.S32.HI UR5, URZ, 0x1f, UR4 ;  /* 0x0000001f3f057899 */ /* 0x000fe40008011404 */
[----:B------:R-:W-:Y:S02]  /*0fd0*/  USHF.L.U32 UR41, UR6, 0x7, URZ ;  /* 0x0000000706297899 */ /* 0x000fe4000800063f */
[----:B------:R-:W-:Y:S01]  /*0fe0*/  ULEA.HI UR5, UR5, UR4, URZ, 0x6 ;  /* 0x0000000405057291 */ /* 0x000fe2000f8f303f */
[----:B------:R-:W-:Y:S01]  /*0ff0*/  UMOV UR38, URZ ;  /* 0x0000003f00267c82 */ /* 0x000fe20008000000 */
[----:B------:R-:W-:-:S02]  /*1000*/  UMOV UR39, URZ ;  /* 0x0000003f00277c82 */ /* 0x000fc40008000000 */
[----:B------:R-:W-:-:S12]  /*1010*/  USHF.R.S32.HI UR42, URZ, 0x6, UR5 ;  /* 0x000000063f2a7899 */ /* 0x000fd80008011405 */
.L_x_67:
[----:B------:R-:W-:Y:S01]  /*1020*/  LOP3.LUT R0, R18, 0x80, RZ, 0xc0, !PT ;  /* 0x0000008012007812 */ /* 0x000fe200078ec0ff */
[----:B------:R-:W2:Y:S01]  /*1030*/  S2UR UR7, SR_CgaCtaId ;  /* 0x00000000000779c3 */ /* 0x000ea20000008800 */
[----:B------:R-:W-:Y:S02]  /*1040*/  UMOV UR6, 0x400 ;  /* 0x0000040000067882 */ /* 0x000fe40000000000 */
[----:B------:R-:W-:-:S06]  /*1050*/  SHF.R.U32.HI R0, RZ, 0x7, R0 ;  /* 0x00000007ff007819 */ /* 0x000fcc0000011600 */
[----:B------:R-:W3:Y:S01]  /*1060*/  SHFL.IDX PT, R0, R0, RZ, 0x1f ;  /* 0x00001fff00007589 */ /* 0x000ee200000e0000 */
[----:B--2---:R-:W-:Y:S01]  /*1070*/  ULEA UR6, UR7, UR6, 0x18 ;  /* 0x0000000607067291 */ /* 0x004fe2000f8ec03f */
[----:B---3--:R-:W-:-:S13]  /*1080*/  R2UR UR4, R0 ;  /* 0x00000000000472ca */ /* 0x008fda00000e0000 */
[----:B------:R-:W-:-:S04]  /*1090*/  ULEA.HI UR5, UR4, UR4, URZ, 0x1 ;  /* 0x0000000404057291 */ /* 0x000fc8000f8f083f */
[----:B------:R-:W-:-:S04]  /*10a0*/  ULOP3.LUT UR5, UR5, 0xffffe, URZ, 0xc0, !UPT ;  /* 0x000ffffe05057892 */ /* 0x000fc8000f8ec03f */
[----:B------:R-:W-:-:S03]  /*10b0*/  UIADD3 UR5, UR4, -UR5, URZ ;  /* 0x8000000504057290 */ /* 0x000fc6000fffe03f */
[----:B------:R-:W-:Y:S01]  /*10c0*/  ULDC UR4, c[0x0][0x28c] ;  /* 0x0000a30000047ab9 */ /* 0x000fe20000000800 */
[----:B------:R-:W-:Y:S01]  /*10d0*/  ULEA UR5, UR5, UR6, 0xc ;  /* 0x0000000605057291 */ /* 0x000fe2000f8e603f */
[----:B------:R-:W-:-:S03]  /*10e0*/  ISETP.LT.AND P0, PT, RZ, UR4, PT ;  /* 0x00000004ff007c0c */ /* 0x000fc6000bf01270 */
[----:B------:R-:W-:-:S04]  /*10f0*/  UIADD3 UR5, UR5, 0x180, URZ ;  /* 0x0000018005057890 */ /* 0x000fc8000fffe03f */
[----:B------:R-:W-:-:S04]  /*1100*/  USHF.R.U32.HI UR5, URZ, 0x4, UR5 ;  /* 0x000000043f057899 */ /* 0x000fc80008011605 */
[----:B------:R-:W-:Y:S02]  /*1110*/  ULOP3.LUT UR43, UR5, 0x3fff, URZ, 0xc0, !UPT ;  /* 0x00003fff052b7892 */ /* 0x000fe4000f8ec03f */
[----:B-1----:R-:W-:Y:S10]  /*1120*/  @P0 BRA `(.L_x_14) ;  /* 0x0000000000400947 */ /* 0x002ff40003800000 */
[----:B------:R-:W-:Y:S01]  /*1130*/  MOV R0, 0x0 ;  /* 0x0000000000007802 */ /* 0x000fe20000000f00 */
[----:B------:R-:W-:Y:S01]  /*1140*/  ULDC.64 UR4, c[0x4][0x68] ;  /* 0x01001a0000047ab9 */ /* 0x000fe20000000a00 */
[----:B------:R-:W-:Y:S01]  /*1150*/  ULDC.64 UR6, c[0x4][0x8] ;  /* 0x0100020000067ab9 */ /* 0x000fe20000000a00 */
[----:B01----:R-:W-:Y:S01]  /*1160*/  IMAD.U32 R4, RZ, RZ, UR4 ;  /* 0x00000004ff047e24 */ /* 0x003fe2000f8e00ff */
[----:B------:R0:W1:Y:S01]  /*1170*/  LDC.64 R14, c[0x4][R0] ;  /* 0x01000000000e7b82 */ /* 0x0000620000000a00 */
[----:B------:R-:W-:Y:S01]  /*1180*/  IMAD.U32 R5, RZ, RZ, UR5 ;  /* 0x00000005ff057e24 */ /* 0x000fe2000f8e00ff */
[----:B------:R-:W-:Y:S01]  /*1190*/  ULDC.64 UR4, c[0x4][0x70] ;  /* 0x01001c0000047ab9 */ /* 0x000fe20000000a00 */
[----:B------:R-:W-:Y:S02]  /*11a0*/  IMAD.U32 R10, RZ, RZ, UR6 ;  /* 0x00000006ff0a7e24 */ /* 0x000fe4000f8e00ff */
[----:B------:R-:W-:Y:S02]  /*11b0*/  IMAD.U32 R6, RZ, RZ, UR4 ;  /* 0x00000004ff067e24 */ /* 0x000fe4000f8e00ff */
[----:B------:R-:W-:-:S02]  /*11c0*/  IMAD.U32 R7, RZ, RZ, UR5 ;  /* 0x00000005ff077e24 */ /* 0x000fc4000f8e00ff */
[----:B------:R-:W-:Y:S02]  /*11d0*/  IMAD.U32 R11, RZ, RZ, UR7 ;  /* 0x00000007ff0b7e24 */ /* 0x000fe4000f8e00ff */
[----:B------:R-:W-:Y:S02]  /*11e0*/  IMAD.MOV.U32 R8, RZ, RZ, 0x1e1 ;  /* 0x000001e1ff087424 */ /* 0x000fe400078e00ff */
[----:B------:R-:W-:Y:S02]  /*11f0*/  IMAD.MOV.U32 R12, RZ, RZ, 0x1 ;  /* 0x00000001ff0c7424 */ /* 0x000fe400078e00ff */
[----:B0-----:R-:W-:-:S07]  /*1200*/  IMAD.MOV.U32 R13, RZ, RZ, RZ ;  /* 0x000000ffff0d7224 */ /* 0x001fce00078e00ff */
[----:B------:R-:W-:-:S07]  /*1210*/  LEPC R20, `(.L_x_14) ;  /* 0x000000001014794e */ /* 0x000fce0000000000 */
[----:B-1---5:R-:W-:Y:S05]  /*1220*/  CALL.ABS.NOINC R14 ;  /* 0x000000000e007343 */ /* 0x022fea0003c00000 */
.L_x_14:
[----:B------:R-:W-:-:S04]  /*1230*/  LOP3.LUT R0, R19, 0x1, RZ, 0xfc, !PT ;  /* 0x0000000113007812 */ /* 0x000fc800078efcff */
[----:B------:R-:W-:-:S13]  /*1240*/  ISETP.NE.AND P0, PT, R0, 0x3, PT ;  /* 0x000000030000780c */ /* 0x000fda0003f05270 */
[----:B------:R-:W-:Y:S05]  /*1250*/  @!P0 BRA `(.L_x_15) ;  /* 0x0000000000048947 */ /* 0x000fea0003800000 */
[----:B------:R-:W-:Y:S01]  /*1260*/  BPT.TRAP 0x1 ;  /* 0x000000040000795c */ /* 0x000fe20000300000 */
.L_x_15:
[----:B------:R-:W2:Y:S01]  /*1270*/  S2UR UR5, SR_CgaCtaId ;  /* 0x00000000000579c3 */ /* 0x000ea20000008800 */
[----:B------:R-:W-:Y:S01]  /*1280*/  UMOV UR4, 0x400 ;  /* 0x0000040000047882 */ /* 0x000fe20000000000 */
[----:B------:R-:W-:Y:S02]  /*1290*/  IMAD.U32 R0, RZ, RZ, UR38 ;  /* 0x00000026ff007e24 */ /* 0x000fe4000f8e00ff */
[----:B------:R-:W-:-:S03]  /*12a0*/  IMAD.U32 R3, RZ, RZ, UR39 ;  /* 0x00000027ff037e24 */ /* 0x000fc6000f8e00ff */
[----:B------:R-:W-:Y:S01]  /*12b0*/  SHF.L.U32 R0, R0, 0x1f, RZ ;  /* 0x0000001f00007819 */ /* 0x000fe200000006ff */
[----:B--2---:R-:W-:-:S06]  /*12c0*/  ULEA UR4, UR5, UR4, 0x18 ;  /* 0x0000000405047291 */ /* 0x004fcc000f8ec03f */
[----:B------:R-:W-:-:S04]  /*12d0*/  IMAD.U32 R6, RZ, RZ, UR4 ;  /* 0x00000004ff067e24 */ /* 0x000fc8000f8e00ff */
[----:B------:R-:W-:-:S04]  /*12e0*/  IMAD R3, R3, 0x8, R6 ;  /* 0x0000000803037824 */ /* 0x000fc800078e0206 */
[----:B------:R2:W3:Y:S01]  /*12f0*/  SYNCS.PHASECHK.TRANS64.TRYWAIT P1, [R3+URZ], R0 ;  /* 0x00000000030075a7 */ /* 0x0004e2000802017f */
[----:B------:R-:W-:Y:S05]  /*1300*/  @!P0 BRA `(.L_x_16) ;  /* 0x0000000000048947 */ /* 0x000fea0003800000 */
[----:B------:R-:W-:Y:S01]  /*1310*/  BPT.TRAP 0x1 ;  /* 0x000000040000795c */ /* 0x000fe20000300000 */
.L_x_16:
[----:B---3--:R-:W-:Y:S05]  /*1320*/  @P1 BRA `(.L_x_17) ;  /* 0x0000000000081947 */ /* 0x008fea0003800000 */
[----:B------:R-:W3:Y:S02]  /*1330*/  SYNCS.PHASECHK.TRANS64.TRYWAIT P1, [R3+URZ], R0 ;  /* 0x00000000030075a7 */ /* 0x000ee4000802017f */
[----:B---3--:R-:W-:Y:S05]  /*1340*/  @!P1 BRA `(.L_x_18) ;  /* 0x0000004400b09947 */ /* 0x008fea0003800000 */
.L_x_17:
[----:B------:R-:W-:-:S04]  /*1350*/  UISETP.LT.AND UP0, UPT, UR42, 0x1, UPT ;  /* 0x000000012a00788c */ /* 0x000fc8000bf01270 */
[----:B------:R-:W-:-:S06]  /*1360*/  USEL UR4, UR42, 0x1, UP0 ;  /* 0x000000012a047887 */ /* 0x000fcc0008000000 */
[----:B--23--:R-:W-:Y:S01]  /*1370*/  IMAD.U32 R0, RZ, RZ, UR4 ;  /* 0x00000004ff007e24 */ /* 0x00cfe2000f8e00ff */
[----:B------:R-:W-:Y:S05]  /*1380*/  WARPSYNC.ALL ;  /* 0x0000000000007948 */ /* 0x000fea0003800000 */
[----:B------:R-:W-:-:S04]  /*1390*/  IADD3 R0, -R0, UR42, RZ ;  /* 0x0000002a00007c10 */ /* 0x000fc8000fffe1ff */
[----:B------:R-:W-:Y:S02]  /*13a0*/  ISETP.GE.AND P1, PT, R0, 0x1, PT ;  /* 0x000000010000780c */ /* 0x000fe40003f26270 */
[----:B------:R-:W-:Y:S01]  /*13b0*/  R2UR UR4, R6 ;  /* 0x00000000060472ca */ /* 0x000fe200000e0000 */
[----:B------:R-:W-:Y:S01]  /*13c0*/  WARPGROUP.ARRIVE ;  /* 0x00000000000079c5 */ /* 0x000fe20000000000 */
[----:B------:R-:W-:Y:S01]  /*13d0*/  UMOV UR9, 0x80000020 ;  /* 0x8000002000097882 */ /* 0x000fe20000000000 */
[----:B------:R-:W-:-:S10]  /*13e0*/  UMOV UR11, 0x80000020 ;  /* 0x80000020000b7882 */ /* 0x000fd40000000000 */
[----:B------:R-:W-:-:S04]  /*13f0*/  UIADD3 UR4, UR4, 0x36180, URZ ;  /* 0x0003618004047890 */ /* 0x000fc8000fffe03f */
[----:B------:R-:W-:-:S04]  /*1400*/  USHF.R.U32.HI UR4, URZ, 0x4, UR4 ;  /* 0x000000043f047899 */ /* 0x000fc80008011604 */
[----:B------:R-:W-:Y:S02]  /*1410*/  ULOP3.LUT UR5, UR4, 0x3fff, URZ, 0xc0, !UPT ;  /* 0x00003fff04057892 */ /* 0x000fe4000f8ec03f */
[----:B------:R-:W-:Y:S02]  /*1420*/  ULOP3.LUT UR4, UR43, 0x10000, URZ, 0xfc, !UPT ;  /* 0x000100002b047892 */ /* 0x000fe4000f8efc3f */
[----:B------:R-:W-:Y:S02]  /*1430*/  ULOP3.LUT UR5, UR5, 0x10000, URZ, 0xfc, !UPT ;  /* 0x0001000005057892 */ /* 0x000fe4000f8efc3f */
[----:B------:R-:W-:Y:S02]  /*1440*/  UIMAD UR7, UR39, 0x600, UR4 ;  /* 0x00000600270778a4 */ /* 0x000fe4000f8e0204 */
[----:B------:R-:W-:Y:S02]  /*1450*/  ULEA UR6, UR39, UR5, 0x6 ;  /* 0x0000000527067291 */ /* 0x000fe4000f8e303f */
[----:B------:R-:W-:-:S02]  /*1460*/  UIADD3 UR12, UR7, 0x200, URZ ;  /* 0x00000200070c7890 */ /* 0x000fc4000fffe03f */
[----:B------:R-:W-:Y:S02]  /*1470*/  UIADD3 UR13, UR7, 0x400, URZ ;  /* 0x00000400070d7890 */ /* 0x000fe4000fffe03f */
[----:B------:R-:W-:Y:S01]  /*1480*/  UMOV UR8, UR7 ;  /* 0x0000000700087c82 */ /* 0x000fe20008000000 */
[----:B------:R-:W-:Y:S02]  /*1490*/  UMOV UR10, UR6 ;  /* 0x00000006000a7c82 */ /* 0x000fe40008000000 */
[----:B------:R-:W-:Y:S01]  /*14a0*/  IGMMA.64x16x32.S8.S8 R40, gdesc[UR8], RZ, !UPT, gsb0 ;  /* 0x00600000082879f1 */ /* 0x000fe2000c0410ff */
[----:B------:R-:W-:Y:S01]  /*14b0*/  UMOV UR8, UR12 ;  /* 0x0000000c00087c82 */ /* 0x000fe20008000000 */
[----:B------:R-:W-:Y:S01]  /*14c0*/  UMOV UR9, 0x80000020 ;  /* 0x8000002000097882 */ /* 0x000fe20000000000 */
[----:B------:R-:W-:Y:S02]  /*14d0*/  WARPGROUP.DEPBAR.LE gsb0, 0x0 ;  /* 0x00008000000079c5 */ /* 0x000fe40000010000 */
[----:B------:R-:W-:-:S06]  /*14e0*/  WARPGROUP.ARRIVE ;  /* 0x00000000000079c5 */ /* 0x000fcc0000000000 */
[----:B------:R-:W-:Y:S01]  /*14f0*/  IGMMA.64x16x32.S8.S8 R32, gdesc[UR8], RZ, !UPT, gsb0 ;  /* 0x00600000082079f1 */ /* 0x000fe2000c0410ff */
[----:B------:R-:W-:Y:S01]  /*1500*/  UMOV UR8, UR13 ;  /* 0x0000000d00087c82 */ /* 0x000fe20008000000 */
[----:B------:R-:W-:Y:S01]  /*1510*/  UMOV UR9, 0x80000020 ;  /* 0x8000002000097882 */ /* 0x000fe20000000000 */
[----:B------:R-:W-:Y:S02]  /*1520*/  WARPGROUP.DEPBAR.LE gsb0, 0x0 ;  /* 0x00008000000079c5 */ /* 0x000fe40000010000 */
[----:B------:R-:W-:-:S06]  /*1530*/  WARPGROUP.ARRIVE ;  /* 0x00000000000079c5 */ /* 0x000fcc0000000000 */
[----:B------:R-:W-:Y:S01]  /*1540*/  IGMMA.64x16x32.S8.S8 R24, gdesc[UR8], RZ, !UPT, gsb0 ;  /* 0x00600000081879f1 */ /* 0x000fe2000c0410ff */
[----:B------:R-:W-:Y:S02]  /*1550*/  UIADD3 UR8, UR7, 0x2, URZ ;  /* 0x0000000207087890 */ /* 0x000fe4000fffe03f */
[----:B------:R-:W-:Y:S01]  /*1560*/  UIADD3 UR10, UR6, 0x2, URZ ;  /* 0x00000002060a7890 */ /* 0x000fe2000fffe03f */
[----:B------:R-:W-:Y:S01]  /*1570*/  UMOV UR9, 0x80000020 ;  /* 0x8000002000097882 */ /* 0x000fe20000000000 */
[----:B------:R-:W-:Y:S01]  /*1580*/  UMOV UR11, 0x80000020 ;  /* 0x80000020000b7882 */ /* 0x000fe20000000000 */
[----:B------:R-:W-:Y:S02]  /*1590*/  UIADD3 UR6, UR7, 0x202, URZ ;  /* 0x0000020207067890 */ /* 0x000fe4000fffe03f */
[----:B------:R-:W-:Y:S01]  /*15a0*/  UIADD3 UR7, UR7, 0x402, URZ ;  /* 0x0000040207077890 */ /* 0x000fe2000fffe03f */
[----:B------:R-:W-:Y:S02]  /*15b0*/  WARPGROUP.DEPBAR.LE gsb0, 0x0 ;  /* 0x00008000000079c5 */ /* 0x000fe40000010000 */
[----:B------:R-:W-:-:S06]  /*15c0*/  WARPGROUP.ARRIVE ;  /* 0x00000000000079c5 */ /* 0x000fcc0000000000 */
[----:B------:R-:W-:Y:S01]  /*15d0*/  IGMMA.64x16x32.S8.S8 R40, gdesc[UR8], R40, gsb0 ;  /* 0x00600000082879f1 */ /* 0x000fe20008041028 */
[----:B------:R-:W-:Y:S01]  /*15e0*/  UMOV UR8, UR6 ;  /* 0x0000000600087c82 */ /* 0x000fe20008000000 */
[----:B------:R-:W-:Y:S01]  /*15f0*/  UMOV UR9, 0x80000020 ;  /* 0x8000002000097882 */ /* 0x000fe20000000000 */
[----:B------:R-:W-:Y:S02]  /*1600*/  WARPGROUP.DEPBAR.LE gsb0, 0x0 ;  /* 0x00008000000079c5 */ /* 0x000fe40000010000 */
[----:B------:R-:W-:-:S06]  /*1610*/  WARPGROUP.ARRIVE ;  /* 0x00000000000079c5 */ /* 0x000fcc0000000000 */
[----:B------:R-:W-:Y:S01]  /*1620*/  IGMMA.64x16x32.S8.S8 R32, gdesc[UR8], R32, gsb0 ;  /* 0x00600000082079f1 */ /* 0x000fe20008041020 */
[----:B------:R-:W-:Y:S01]  /*1630*/  UMOV UR8, UR7 ;  /* 0x0000000700087c82 */ /* 0x000fe20008000000 */
[----:B------:R-:W-:Y:S01]  /*1640*/  UMOV UR9, 0x80000020 ;  /* 0x8000002000097882 */ /* 0x000fe20000000000 */
[----:B------:R-:W-:Y:S02]  /*1650*/  WARPGROUP.DEPBAR.LE gsb0, 0x0 ;  /* 0x00008000000079c5 */ /* 0x000fe40000010000 */
[----:B------:R-:W-:-:S06]  /*1660*/  WARPGROUP.ARRIVE ;  /* 0x00000000000079c5 */ /* 0x000fcc0000000000 */
[----:B------:R-:W-:Y:S03]  /*1670*/  IGMMA.64x16x32.S8.S8 R24, gdesc[UR8], R24, gsb0 ;  /* 0x00600000081879f1 */ /* 0x000fe60008041018 */
[----:B------:R-:W-:Y:S02]  /*1680*/  WARPGROUP.DEPBAR.LE gsb0, 0x0 ;  /* 0x00008000000079c5 */ /* 0x000fe40000010000 */
[----:B------:R-:W-:Y:S05]  /*1690*/  @!P1 BRA `(.L_x_19) ;  /* 0x0000000400489947 */ /* 0x000fea0003800000 */
[----:B------:R-:W-:Y:S02]  /*16a0*/  UIADD3 UR6, UR39, 0x1, URZ ;  /* 0x0000000127067890 */ /* 0x000fe4000fffe03f */
[----:B------:R-:W-:Y:S02]  /*16b0*/  IMAD.U32 R3, RZ, RZ, UR39 ;  /* 0x00000027ff037e24 */ /* 0x000fe4000f8e00ff */
[----:B------:R-:W-:-:S04]  /*16c0*/  UISETP.NE.AND UP0, UPT, UR6, 0x9, UPT ;  /* 0x000000090600788c */ /* 0x000fc8000bf05270 */
[----:B------:R-:W-:Y:S02]  /*16d0*/  USEL UR7, URZ, 0x1, UP0 ;  /* 0x000000013f077887 */ /* 0x000fe40008000000 */
[----:B------:R-:W-:Y:S02]  /*16e0*/  USEL UR6, UR6, URZ, UP0 ;  /* 0x0000003f06067287 */ /* 0x000fe40008000000 */
[----:B------:R-:W-:-:S06]  /*16f0*/  ULOP3.LUT UR7, UR38, UR7, URZ, 0x3c, !UPT ;  /* 0x0000000726077292 */ /* 0x000fcc000f8e3c3f */
[----:B------:R-:W-:-:S07]  /*1700*/  IMAD.U32 R7, RZ, RZ, UR7 ;  /* 0x00000007ff077e24 */ /* 0x000fce000f8e00ff */
.L_x_26:
[----:B------:R-:W-:Y:S05]  /*1710*/  @!P0 BRA `(.L_x_20) ;  /* 0x0000000000048947 */ /* 0x000fea0003800000 */
[----:B------:R-:W-:Y:S01]  /*1720*/  BPT.TRAP 0x1 ;  /* 0x000000040000795c */ /* 0x000fe20000300000 */
.L_x_20:
[----:B------:R-:W2:Y:S01]  /*1730*/  S2UR UR8, SR_CgaCtaId ;  /* 0x00000000000879c3 */ /* 0x000ea20000008800 */
[----:B------:R-:W-:Y:S01]  /*1740*/  UMOV UR7, 0x400 ;  /* 0x0000040000077882 */ /* 0x000fe20000000000 */
[----:B01----:R-:W-:Y:S01]  /*1750*/  IMAD.U32 R5, RZ, RZ, UR6 ;  /* 0x00000006ff057e24 */ /* 0x003fe2000f8e00ff */
[----:B------:R-:W-:Y:S01]  /*1760*/  SHF.L.U32 R4, R7, 0x1f, RZ ;  /* 0x0000001f07047819 */ /* 0x000fe200000006ff */
[----:B--2---:R-:W-:-:S06]  /*1770*/  ULEA UR7, UR8, UR7, 0x18 ;  /* 0x0000000708077291 */ /* 0x004fcc000f8ec03f */
[----:B------:R-:W-:-:S04]  /*1780*/  IMAD.U32 R6, RZ, RZ, UR7 ;  /* 0x00000007ff067e24 */ /* 0x000fc8000f8e00ff */
[----:B------:R-:W-:-:S04]  /*1790*/  IMAD R5, R5, 0x8, R6 ;  /* 0x0000000805057824 */ /* 0x000fc800078e0206 */
[----:B------:R0:W1:Y:S01]  /*17a0*/  SYNCS.PHASECHK.TRANS64.TRYWAIT P1, [R5+URZ], R4 ;  /* 0x00000004050075a7 */ /* 0x000062000802017f */
[----:B------:R-:W-:Y:S05]  /*17b0*/  @!P0 BRA `(.L_x_21) ;  /* 0x0000000000048947 */ /* 0x000fea0003800000 */
[----:B------:R-:W-:Y:S01]  /*17c0*/  BPT.TRAP 0x1 ;  /* 0x000000040000795c */ /* 0x000fe20000300000 */
.L_x_21:
[----:B-1----:R-:W-:Y:S05]  /*17d0*/  @P1 BRA `(.L_x_22) ;  /* 0x0000000000081947 */ /* 0x002fea0003800000 */
[----:B------:R-:W1:Y:S02]  /*17e0*/  SYNCS.PHASECHK.TRANS64.TRYWAIT P1, [R5+URZ], R4 ;  /* 0x00000004050075a7 */ /* 0x000e64000802017f */
[----:B-1----:R-:W-:Y:S05]  /*17f0*/  @!P1 BRA `(.L_x_23) ;  /* 0x0000004000989947 */ /* 0x002fea0003800000 */
.L_x_22:
[----:B------:R-:W-:Y:S01]  /*1800*/  ULEA UR7, UR6, UR5, 0x6 ;  /* 0x0000000506077291 */ /* 0x000fe2000f8e303f */
[----:B------:R-:W-:Y:S01]  /*1810*/  WARPGROUP.ARRIVE ;  /* 0x00000000000079c5 */ /* 0x000fe20000000000 */
[----:B------:R-:W-:Y:S01]  /*1820*/  UIMAD UR12, UR6, 0x600, UR4 ;  /* 0x00000600060c78a4 */ /* 0x000fe2000f8e0204 */
[----:B------:R-:W-:Y:S01]  /*1830*/  UMOV UR11, 0x80000020 ;  /* 0x80000020000b7882 */ /* 0x000fe20000000000 */
[----:B------:R-:W-:Y:S02]  /*1840*/  UMOV UR9, 0x80000020 ;  /* 0x8000002000097882 */ /* 0x000fe40000000000 */
[----:B------:R-:W-:Y:S01]  /*1850*/  UIADD3 UR13, UR12, 0x200, URZ ;  /* 0x000002000c0d7890 */ /* 0x000fe2000fffe03f */
[----:B------:R-:W-:Y:S02]  /*1860*/  UMOV UR10, UR7 ;  /* 0x00000007000a7c82 */ /* 0x000fe40008000000 */
[----:B------:R-:W-:Y:S01]  /*1870*/  UMOV UR8, UR12 ;  /* 0x0000000c00087c82 */ /* 0x000fe20008000000 */
[----:B------:R-:W-:Y:S01]  /*1880*/  UIADD3 UR14, UR12, 0x400, URZ ;  /* 0x000004000c0e7890 */ /* 0x000fe2000fffe03f */
[----:B------:R-:W-:Y:S01]  /*1890*/  IGMMA.64x16x32.S8.S8 R40, gdesc[UR8], R40, gsb0 ;  /* 0x00600000082879f1 */ /* 0x000fe20008041028 */
[----:B------:R-:W-:Y:S01]  /*18a0*/  UMOV UR9, 0x80000020 ;  /* 0x8000002000097882 */ /* 0x000fe20000000000 */
[----:B------:R-:W-:Y:S01]  /*18b0*/  UMOV UR8, UR13 ;  /* 0x0000000d00087c82 */ /* 0x000fe20008000000 */
[----:B------:R-:W-:-:S02]  /*18c0*/  WARPGROUP.DEPBAR.LE gsb0, 0x0 ;  /* 0x00008000000079c5 */ /* 0x000fc40000010000 */
[----:B------:R-:W-:-:S06]  /*18d0*/  WARPGROUP.ARRIVE ;  /* 0x00000000000079c5 */ /* 0x000fcc0000000000 */
[----:B------:R-:W-:Y:S01]  /*18e0*/  IGMMA.64x16x32.S8.S8 R32, gdesc[UR8], R32, gsb0 ;  /* 0x00600000082079f1 */ /* 0x000fe20008041020 */
[----:B------:R-:W-:Y:S01]  /*18f0*/  UMOV UR8, UR14 ;  /* 0x0000000e00087c82 */ /* 0x000fe20008000000 */
[----:B------:R-:W-:Y:S01]  /*1900*/  UMOV UR9, 0x80000020 ;  /* 0x8000002000097882 */ /* 0x000fe20000000000 */
[----:B------:R-:W-:Y:S02]  /*1910*/  WARPGROUP.DEPBAR.LE gsb0, 0x0 ;  /* 0x00008000000079c5 */ /* 0x000fe40000010000 */
[----:B------:R-:W-:-:S06]  /*1920*/  WARPGROUP.ARRIVE ;  /* 0x00000000000079c5 */ /* 0x000fcc0000000000 */
[----:B------:R-:W-:Y:S01]  /*1930*/  IGMMA.64x16x32.S8.S8 R24, gdesc[UR8], R24, gsb0 ;  /* 0x00600000081879f1 */ /* 0x000fe20008041018 */
        /* <DEDUP_REMOVED lines=21> */
[----:B------:R-:W-:Y:S01]  /*1a90*/  BPT.TRAP 0x1 ;  /* 0x000000040000795c */ /* 0x000fe20000300000 */
.L_x_24:
[----:B01----:R-:W-:Y:S01]  /*1aa0*/  IMAD R4, R3, 0x8, R6 ;  /* 0x0000000803047824 */ /* 0x003fe200078e0206 */
[----:B------:R-:W-:-:S03]  /*1ab0*/  ISETP.GT.U32.AND P1, PT, R19, 0x1, PT ;  /* 0x000000011300780c */ /* 0x000fc60003f24070 */
[----:B------:R-:W-:-:S05]  /*1ac0*/  VIADD R4, R4, 0x48 ;  /* 0x0000004804047836 */ /* 0x000fca0000000000 */
[----:B------:R-:W-:-:S04]  /*1ad0*/  PRMT R4, RZ, 0x654, R4 ;  /* 0x00000654ff047816 */ /* 0x000fc80000000004 */
[----:B------:R0:W-:Y:S01]  /*1ae0*/  SYNCS.ARRIVE.TRANS64.RED.A1T0 RZ, [R4+URZ], RZ ;  /* 0x000000ff04ff79a7 */ /* 0x0001e2000810043f */
[----:B------:R-:W-:Y:S05]  /*1af0*/  @P1 BRA `(.L_x_25) ;  /* 0x0000000000041947 */ /* 0x000fea0003800000 */
[----:B------:R-:W-:Y:S01]  /*1b00*/  BPT.TRAP 0x1 ;  /* 0x000000040000795c */ /* 0x000fe20000300000 */
.L_x_25:
[----:B------:R-:W-:Y:S01]  /*1b10*/  UIADD3 UR6, UR6, 0x1, URZ ;  /* 0x0000000106067890 */ /* 0x000fe2000fffe03f */
[C---:B------:R-:W-:Y:S01]  /*1b20*/  ISETP.GT.AND P2, PT, R0.reuse, 0x1, PT ;  /* 0x000000010000780c */ /* 0x040fe20003f44270 */
[----:B------:R-:W-:Y:S02]  /*1b30*/  VIADD R3, R3, 0x1 ;  /* 0x0000000103037836 */ /* 0x000fe40000000000 */
[----:B------:R-:W-:Y:S01]  /*1b40*/  UISETP.NE.AND UP0, UPT, UR6, 0x9, UPT ;  /* 0x000000090600788c */ /* 0x000fe2000bf05270 */
[----:B------:R-:W-:Y:S02]  /*1b50*/  VIADD R0, R0, 0xffffffff ;  /* 0xffffffff00007836 */ /* 0x000fe40000000000 */
[C---:B------:R-:W-:Y:S01]  /*1b60*/  ISETP.NE.AND P1, PT, R3.reuse, 0x9, PT ;  /* 0x000000090300780c */ /* 0x040fe20003f25270 */
[----:B------:R-:W-:Y:S02]  /*1b70*/  USEL UR7, URZ, 0x1, UP0 ;  /* 0x000000013f077887 */ /* 0x000fe40008000000 */
[----:B------:R-:W-:Y:S01]  /*1b80*/  USEL UR6, UR6, URZ, UP0 ;  /* 0x0000003f06067287 */ /* 0x000fe20008000000 */
[----:B------:R-:W-:-:S03]  /*1b90*/  SEL R3, R3, RZ, P1 ;  /* 0x000000ff03037207 */ /* 0x000fc60000800000 */
[----:B------:R-:W-:Y:S01]  /*1ba0*/  LOP3.LUT R7, R7, UR7, RZ, 0x3c, !PT ;  /* 0x0000000707077c12 */ /* 0x000fe2000f8e3cff */
[----:B------:R-:W-:Y:S07]  /*1bb0*/  @P2 BRA `(.L_x_26) ;  /* 0xfffffff800d42947 */ /* 0x000fee000383ffff */
.L_x_19:
[----:B------:R-:W2:Y:S02]  /*1bc0*/  LDC R0, c[0x0][0x28c] ;  /* 0x0000a300ff007b82 */ /* 0x000ea40000000800 */
[----:B--2---:R-:W-:-:S13]  /*1bd0*/  ISETP.GE.AND P1, PT, R0, 0x1, PT ;  /* 0x000000010000780c */ /* 0x004fda0003f26270 */
[----:B------:R-:W-:Y:S05]  /*1be0*/  @!P1 BRA `(.L_x_27) ;  /* 0x0000000000409947 */ /* 0x000fea0003800000 */
[----:B------:R-:W-:Y:S05]  /*1bf0*/  @!P0 BRA `(.L_x_28) ;  /* 0x0000000000048947 */ /* 0x000fea0003800000 */
[----:B------:R-:W-:Y:S01]  /*1c00*/  BPT.TRAP 0x1 ;  /* 0x000000040000795c */ /* 0x000fe20000300000 */
.L_x_28:
[----:B------:R-:W-:Y:S01]  /*1c10*/  UISETP.LT.AND UP0, UPT, UR42, 0x1, UPT ;  /* 0x000000012a00788c */ /* 0x000fe2000bf01270 */
[----:B------:R-:W-:-:S03]  /*1c20*/  ISETP.GT.U32.AND P0, PT, R19, 0x1, PT ;  /* 0x000000011300780c */ /* 0x000fc60003f04070 */
[----:B------:R-:W-:-:S04]  /*1c30*/  USEL UR6, UR42, 0x1, UP0 ;  /* 0x000000012a067887 */ /* 0x000fc80008000000 */
[----:B------:R-:W-:-:S04]  /*1c40*/  UIADD3 UR6, UR39, UR42, -UR6 ;  /* 0x0000002a27067290 */ /* 0x000fc8000fffe806 */
[----:B------:R-:W-:-:S04]  /*1c50*/  UIMAD.WIDE.U32 UR4, UR6, 0x38e38e39, URZ ;  /* 0x38e38e39060478a5 */ /* 0x000fc8000f8e003f */
[----:B------:R-:W-:-:S04]  /*1c60*/  USHF.R.U32.HI UR4, URZ, 0x1, UR5 ;  /* 0x000000013f047899 */ /* 0x000fc80008011605 */
[----:B------:R-:W-:-:S06]  /*1c70*/  UIMAD UR6, UR4, -0x9, UR6 ;  /* 0xfffffff7040678a4 */ /* 0x000fcc000f8e0206 */
[----:B------:R-:W-:-:S04]  /*1c80*/  IMAD.U32 R3, RZ, RZ, UR6 ;  /* 0x00000006ff037e24 */ /* 0x000fc8000f8e00ff */
[----:B------:R-:W-:-:S04]  /*1c90*/  IMAD R0, R3, 0x8, R6 ;  /* 0x0000000803007824 */ /* 0x000fc800078e0206 */
[----:B------:R-:W-:-:S05]  /*1ca0*/  VIADD R0, R0, 0x48 ;  /* 0x0000004800007836 */ /* 0x000fca0000000000 */
[----:B------:R-:W-:-:S04]  /*1cb0*/  PRMT R0, RZ, 0x654, R0 ;  /* 0x00000654ff007816 */ /* 0x000fc80000000000 */
[----:B------:R2:W-:Y:S01]  /*1cc0*/  SYNCS.ARRIVE.TRANS64.RED.A1T0 RZ, [R0+URZ], RZ ;  /* 0x000000ff00ff79a7 */ /* 0x0005e2000810043f */
[----:B------:R-:W-:Y:S05]  /*1cd0*/  @P0 BRA `(.L_x_27) ;  /* 0x0000000000040947 */ /* 0x000fea0003800000 */
[----:B------:R-:W-:Y:S01]  /*1ce0*/  BPT.TRAP 0x1 ;  /* 0x000000040000795c */ /* 0x000fe20000300000 */
.L_x_27:
[----:B------:R-:W3:Y:S01]  /*1cf0*/  LDC R9, c[0x0][0x288] ;  /* 0x0000a200ff097b82 */ /* 0x000ee20000000800 */
[--C-:B--2---:R-:W-:Y:S01]  /*1d00*/  SHF.R.U32.HI R0, RZ, 0x2, R18.reuse ;  /* 0x00000002ff007819 */ /* 0x104fe20000011612 */
[----:B------:R-:W-:Y:S01]  /*1d10*/  IMAD.SHL.U32 R7, R49, 0x10, RZ ;  /* 0x0000001031077824 */ /* 0x000fe200078e00ff */
[C---:B01----:R-:W-:Y:S01]  /*1d20*/  LOP3.LUT R4, R18.reuse, 0x60, RZ, 0xc0, !PT ;  /* 0x0000006012047812 */ /* 0x043fe200078ec0ff */
[----:B------:R-:W-:Y:S01]  /*1d30*/  UIADD3 UR39, UR42, UR39, URZ ;  /* 0x000000272a277290 */ /* 0x000fe2000fffe03f */
[----:B------:R-:W-:Y:S01]  /*1d40*/  SHF.R.U32.HI R5, RZ, 0x7, R18 ;  /* 0x00000007ff057819 */ /* 0x000fe20000011612 */
[----:B------:R-:W-:Y:S01]  /*1d50*/  IMAD.SHL.U32 R10, R18, 0x2, RZ ;  /* 0x00000002120a7824 */ /* 0x000fe200078e00ff */
[----:B------:R-:W-:Y:S01]  /*1d60*/  LOP3.LUT R3, R0, 0x7, RZ, 0xc0, !PT ;  /* 0x0000000700037812 */ /* 0x000fe200078ec0ff */
[----:B------:R-:W-:Y:S01]  /*1d70*/  UISETP.GT.U32.AND UP0, UPT, UR39, 0x8, UPT ;  /* 0x000000082700788c */ /* 0x000fe2000bf04070 */
[----:B------:R-:W-:Y:S01]  /*1d80*/  SHF.R.U32.HI R6, RZ, 0x1, R4 ;  /* 0x00000001ff067819 */ /* 0x000fe20000011604 */
[----:B------:R-:W-:Y:S01]  /*1d90*/  ULDC UR7, c[0x0][0x284] ;  /* 0x0000a10000077ab9 */ /* 0x000fe20000000800 */
[----:B------:R-:W-:Y:S01]  /*1da0*/  LOP3.LUT R0, R5, 0x1, RZ, 0xc0, !PT ;  /* 0x0000000105007812 */ /* 0x000fe200078ec0ff */
[----:B------:R-:W-:Y:S01]  /*1db0*/  UISETP.LT.U32.AND UP0, UPT, UR42, 0x9, UP0 ;  /* 0x000000092a00788c */ /* 0x000fe20008701070 */
[----:B------:R-:W-:Y:S01]  /*1dc0*/  IADD3 R5, RZ, -R6, -R3 ;  /* 0x80000006ff057210 */ /* 0x000fe20007ffe803 */
[----:B------:R-:W-:Y:S01]  /*1dd0*/  UISETP.GE.U32.AND UP1, UPT, UR42, 0x9, UPT ;  /* 0x000000092a00788c */ /* 0x000fe2000bf26070 */
[----:B------:R-:W-:Y:S01]  /*1de0*/  LOP3.LUT R4, R18, 0x3, RZ, 0xc0, !PT ;  /* 0x0000000312047812 */ /* 0x000fe200078ec0ff */
[C---:B------:R-:W-:Y:S01]  /*1df0*/  IMAD.SHL.U32 R8, R0.reuse, 0x40, RZ ;  /* 0x0000004000087824 */ /* 0x040fe200078e00ff */
[C---:B------:R-:W-:Y:S01]  /*1e00*/  LOP3.LUT R10, R7.reuse, 0x6, R10, 0xf8, !PT ;  /* 0x00000006070a7812 */ /* 0x040fe200078ef80a */
[----:B------:R-:W-:Y:S01]  /*1e10*/  IMAD R49, R0, -0x40, R5 ;  /* 0xffffffc000317824 */ /* 0x000fe200078e0205 */
[----:B------:R-:W-:Y:S01]  /*1e20*/  ULDC.64 UR8, c[0x0][0x5d0] ;  /* 0x0001740000087ab9 */ /* 0x000fe20000000a00 */
[----:B------:R-:W-:Y:S01]  /*1e30*/  IMAD R0, R52, 0x180, RZ ;  /* 0x0000018034007824 */ /* 0x000fe200078e02ff */
[----:B------:R-:W-:Y:S01]  /*1e40*/  LOP3.LUT R3, R8, 0x40, R3, 0xe2, !PT ;  /* 0x0000004008037812 */ /* 0x000fe200078ee203 */
[----:B------:R-:W-:Y:S01]  /*1e50*/  UIMAD.WIDE.U32 UR4, UR39, 0x38e38e39, URZ ;  /* 0x38e38e39270478a5 */ /* 0x000fe2000f8e003f */
[----:B------:R-:W-:Y:S01]  /*1e60*/  SHF.R.S32.HI R11, RZ, 0x1f, R10 ;  /* 0x0000001fff0b7819 */ /* 0x000fe2000001140a */
[----:B---3--:R-:W-:Y:S01]  /*1e70*/  IMAD R8, R4, -0x2, R9 ;  /* 0xfffffffe04087824 */ /* 0x008fe200078e0209 */
[----:B------:R-:W-:Y:S01]  /*1e80*/  ISETP.GE.AND P0, PT, R7, R9, PT ;  /* 0x000000090700720c */ /* 0x000fe20003f06270 */
[----:B------:R-:W-:Y:S01]  /*1e90*/  USEL UR6, URZ, 0x1, !UP0 ;  /* 0x000000013f067887 */ /* 0x000fe2000c000000 */
[----:B------:R-:W-:Y:S01]  /*1ea0*/  SHF.R.S32.HI R9, RZ, 0x1f, R51 ;  /* 0x0000001fff097819 */ /* 0x000fe20000011433 */
[----:B------:R-:W-:Y:S01]  /*1eb0*/  USHF.R.U32.HI UR4, URZ, 0x1, UR5 ;  /* 0x000000013f047899 */ /* 0x000fe20008011605 */
[----:B------:R-:W-:Y:S01]  /*1ec0*/  ISETP.GE.OR P0, PT, R0, UR7, P0 ;  /* 0x0000000700007c0c */ /* 0x000fe20008706670 */
[----:B------:R-:W-:Y:S01]  /*1ed0*/  ULOP3.LUT UR38, UR38, UR6, URZ, 0x3c, !UPT ;  /* 0x0000000626267292 */ /* 0x000fe2000f8e3c3f */
[----:B------:R-:W-:Y:S01]  /*1ee0*/  IMAD.WIDE R52, R52, 0x180, RZ ;  /* 0x0000018034347825 */ /* 0x000fe200078e02ff */
[----:B------:R-:W-:Y:S01]  /*1ef0*/  UIMAD UR39, UR4, -0x9, UR39 ;  /* 0xfffffff7042778a4 */ /* 0x000fe2000f8e0227 */
[----:B------:R-:W-:Y:S01]  /*1f00*/  IADD3 R49, -R0, UR7, R49 ;  /* 0x0000000700317c10 */ /* 0x000fe2000fffe131 */
[----:B------:R-:W-:Y:S01]  /*1f10*/  @UP1 ULOP3.LUT UR38, UR38, 0x1, UR4, 0x78, !UPT ;  /* 0x0000000126261892 */ /* 0x000fe2000f8e7804 */
[----:B------:R-:W-:Y:S01]  /*1f20*/  IMAD R4, R9, UR8, RZ ;  /* 0x0000000809047c24 */ /* 0x000fe2000f8e02ff */
[----:B------:R-:W-:Y:S01]  /*1f30*/  LOP3.LUT R71, R52, R3, R6, 0xfe, !PT ;  /* 0x0000000334477212 */ /* 0x000fe200078efe06 */
[----:B------:R-:W-:-:S02]  /*1f40*/  IMAD.IADD R3, R8, 0x1, -R7 ;  /* 0x0000000108037824 */ /* 0x000fc400078e0a07 */
[C---:B------:R-:W-:Y:S02]  /*1f50*/  IMAD R13, R51.reuse, UR9, R4 ;  /* 0x00000009330d7c24 */ /* 0x040fe4000f8e0204 */
[----:B------:R-:W-:-:S04]  /*1f60*/  IMAD.WIDE.U32 R4, R51, UR8, R10 ;  /* 0x0000000833047c25 */ /* 0x000fc8000f8e000a */
[----:B------:R-:W-:Y:S02]  /*1f70*/  IMAD.IADD R13, R5, 0x1, R13 ;  /* 0x00000001050d7824 */ /* 0x000fe400078e020d */
[----:B------:R-:W-:Y:S02]  /*1f80*/  IMAD.MOV.U32 R0, RZ, RZ, -0x1 ;  /* 0xffffffffff007424 */ /* 0x000fe400078e00ff */
[----:B------:R-:W-:Y:S01]  /*1f90*/  IMAD.MOV.U32 R12, RZ, RZ, R4 ;  /* 0x000000ffff0c7224 */ /* 0x000fe200078e0004 */
[----:B------:R-:W-:Y:S06]  /*1fa0*/  @P0 BRA `(.L_x_29) ;  /* 0x0000001800ac0947 */ /* 0x000fec0003800000 */
[----:B------:R-:W0:Y:S01]  /*1fb0*/  LDC.64 R4, c[0x0][0x5c8] ;  /* 0x00017200ff047b82 */ /* 0x000e220000000a00 */
[----:B-----5:R-:W-:Y:S01]  /*1fc0*/  ISETP.NE.AND P0, PT, R23, RZ, PT ;  /* 0x000000ff1700720c */ /* 0x020fe20003f05270 */
[----:B------:R-:W-:Y:S01]  /*1fd0*/  BSSY B0, `(.L_x_29) ;  /* 0x00001a8000007945 */ /* 0x000fe20003800000 */
[-C--:B0-----:R-:W-:Y:S02]  /*1fe0*/  IMAD R6, R53, R4.reuse, RZ ;  /* 0x0000000435067224 */ /* 0x081fe400078e02ff */
[----:B------:R-:W-:-:S04]  /*1ff0*/  IMAD.WIDE.U32 R12, R71, R4, R12 ;  /* 0x00000004470c7225 */ /* 0x000fc800078e000c */
[----:B------:R-:W-:-:S04]  /*2000*/  IMAD R7, R71, R5, R6 ;  /* 0x0000000547077224 */ /* 0x000fc800078e0206 */
[----:B------:R-:W-:Y:S01]  /*2010*/  IMAD.IADD R62, R13, 0x1, R7 ;  /* 0x000000010d3e7824 */ /* 0x000fe200078e0207 */
[----:B------:R-:W-:Y:S06]  /*2020*/  @!P0 BRA `(.L_x_30) ;  /* 0x0000001000808947 */ /* 0x000fec0003800000 */
[----:B------:R-:W0:Y:S01]  /*2030*/  LDC.64 R14, c[0x0][0x5b0] ;  /* 0x00016c00ff0e7b82 */ /* 0x000e220000000a00 */
[----:B------:R-:W-:Y:S01]  /*2040*/  ULDC.64 UR4, c[0x0][0x5b8] ;  /* 0x00016e0000047ab9 */ /* 0x000fe20000000a00 */
[----:B------:R-:W-:Y:S01]  /*2050*/  ISETP.GE.AND P2, PT, R49, 0x1, PT ;  /* 0x000000013100780c */ /* 0x000fe20003f46270 */
[----:B------:R-:W-:Y:S01]  /*2060*/  IMAD R8, R9, UR4, RZ ;  /* 0x0000000409087c24 */ /* 0x000fe2000f8e02ff */
[----:B------:R-:W-:Y:S01]  /*2070*/  BSSY B1, `(.L_x_31) ;  /* 0x000000f000017945 */ /* 0x000fe20003800000 */
[----:B------:R-:W-:Y:S01]  /*2080*/  IMAD.WIDE.U32 R10, R51, UR4, R10 ;  /* 0x00000004330a7c25 */ /* 0x000fe2000f8e000a */
[----:B------:R-:W-:Y:S02]  /*2090*/  ISETP.LT.OR P1, PT, R3, 0x1, !P2 ;  /* 0x000000010300780c */ /* 0x000fe40005721670 */
[----:B------:R-:W1:Y:S01]  /*20a0*/  LDC.64 R6, c[0x0][0x5a8] ;  /* 0x00016a00ff067b82 */ /* 0x000e620000000a00 */
[----:B------:R-:W-:Y:S02]  /*20b0*/  IMAD R21, R51, UR5, R8 ;  /* 0x0000000533157c24 */ /* 0x000fe4000f8e0208 */
[----:B------:R-:W-:-:S02]  /*20c0*/  IMAD.MOV.U32 R20, RZ, RZ, R10 ;  /* 0x000000ffff147224 */ /* 0x000fc400078e000a */
[----:B------:R-:W-:-:S03]  /*20d0*/  IMAD.IADD R21, R11, 0x1, R21 ;  /* 0x000000010b157824 */ /* 0x000fc600078e0215 */
[----:B------:R-:W2:Y:S01]  /*20e0*/  LDC.64 R50, c[0x0][0x5c0] ;  /* 0x00017000ff327b82 */ /* 0x000ea20000000a00 */
[-C--:B0-----:R-:W-:Y:S02]  /*20f0*/  IMAD R54, R53, R14.reuse, RZ ;  /* 0x0000000e35367224 */ /* 0x081fe400078e02ff */
[----:B------:R-:W-:-:S04]  /*2100*/  IMAD.WIDE.U32 R8, R71, R14, R20 ;  /* 0x0000000e47087225 */ /* 0x000fc800078e0014 */
[----:B------:R-:W-:Y:S01]  /*2110*/  IMAD R61, R71, R15, R54 ;  /* 0x0000000f473d7224 */ /* 0x000fe200078e0236 */
[----:B-1----:R-:W-:-:S04]  /*2120*/  IADD3 R58, P0, R8, R6, RZ ;  /* 0x00000006083a7210 */ /* 0x002fc80007f1e0ff */
[----:B------:R-:W-:Y:S01]  /*2130*/  IADD3.X R59, R7, R9, R61, P0, !PT ;  /* 0x00000009073b7210 */ /* 0x000fe200007fe43d */
[----:B------:R-:W-:Y:S08]  /*2140*/  @P1 BRA `(.L_x_32) ;  /* 0x0000000000041947 */ /* 0x000ff00003800000 */
[----:B------:R0:W5:Y:S02]  /*2150*/  LDG.E.U8 R48, desc[UR36][R58.64] ;  /* 0x000000243a307981 */ /* 0x000164000c1e1100 */
.L_x_32:
[----:B------:R-:W-:Y:S05]  /*2160*/  BSYNC B1 ;  /* 0x0000000000017941 */ /* 0x000fea0003800000 */
.L_x_31:
[----:B-----5:R-:W-:Y:S01]  /*2170*/  LOP3.LUT R8, R48, 0xffff, RZ, 0xc0, !PT ;  /* 0x0000ffff30087812 */ /* 0x020fe200078ec0ff */
[----:B------:R-:W-:Y:S01]  /*2180*/  IMAD.SHL.U32 R54, R14, 0x8, RZ ;  /* 0x000000080e367824 */ /* 0x000fe200078e00ff */
[----:B------:R-:W-:Y:S01]  /*2190*/  ISETP.LT.OR P4, PT, R3, 0x2, !P2 ;  /* 0x000000020300780c */ /* 0x000fe20005781670 */
[----:B------:R-:W-:Y:S01]  /*21a0*/  BSSY B1, `(.L_x_33) ;  /* 0x0000011000017945 */ /* 0x000fe20003800000 */
[----:B------:R-:W-:Y:S02]  /*21b0*/  PRMT R8, R8, 0x8880, RZ ;  /* 0x0000888008087816 */ /* 0x000fe400000000ff */
[----:B--2---:R-:W-:Y:S02]  /*21c0*/  IADD3 R56, P0, R12, R50, RZ ;  /* 0x000000320c387210 */ /* 0x004fe40007f1e0ff */
[----:B------:R-:W-:Y:S01]  /*21d0*/  SHF.L.U64.HI R55, R14, 0x3, R15 ;  /* 0x000000030e377819 */ /* 0x000fe2000001020f */
[----:B------:R-:W-:Y:S02]  /*21e0*/  IMAD R63, R8, R23, RZ ;  /* 0x00000017083f7224 */ /* 0x000fe400078e02ff */
[----:B------:R-:W-:Y:S01]  /*21f0*/  IMAD.X R57, R62, 0x1, R51, P0 ;  /* 0x000000013e397824 */ /* 0x000fe200000e0633 */
[----:B------:R-:W-:Y:S01]  /*2200*/  ISETP.GE.AND P0, PT, R49, 0x9, PT ;  /* 0x000000093100780c */ /* 0x000fe20003f06270 */
[----:B------:R-:W-:-:S02]  /*2210*/  @!P1 IMAD R65, R40, R22, R63 ;  /* 0x0000001628419224 */ /* 0x000fc400078e023f */
[----:B------:R-:W-:-:S03]  /*2220*/  IMAD.WIDE.U32 R8, R71, R14, R54 ;  /* 0x0000000e47087225 */ /* 0x000fc600078e0036 */
[----:B------:R1:W-:Y:S01]  /*2230*/  @!P1 STG.E.U8 desc[UR36][R56.64], R65 ;  /* 0x0000004138009986 */ /* 0x0003e2000c101124 */
[----:B------:R-:W-:Y:S01]  /*2240*/  ISETP.LT.OR P1, PT, R3, 0x1, !P0 ;  /* 0x000000010300780c */ /* 0x000fe20004721670 */
[----:B------:R-:W-:Y:S01]  /*2250*/  IMAD.IADD R9, R61, 0x1, R9 ;  /* 0x000000013d097824 */ /* 0x000fe200078e0209 */
[----:B------:R-:W-:Y:S01]  /*2260*/  IADD3 R60, P3, P5, R10, R6, R8 ;  /* 0x000000060a3c7210 */ /* 0x000fe20007d7e008 */
[----:B------:R-:W-:-:S12]  /*2270*/  @P4 BRA `(.L_x_34) ;  /* 0x00000000000c4947 */ /* 0x000fd80003800000 */
[----:B------:R-:W2:Y:S02]  /*2280*/  LDG.E.U8 R48, desc[UR36][R58.64+0x1] ;  /* 0x000001243a307981 */ /* 0x000ea4000c1e1100 */
[----:B--2---:R-:W-:-:S05]  /*2290*/  PRMT R8, R48, 0x8880, RZ ;  /* 0x0000888030087816 */ /* 0x004fca00000000ff */
[----:B------:R-:W-:-:S07]  /*22a0*/  IMAD R63, R8, R23, RZ ;  /* 0x00000017083f7224 */ /* 0x000fce00078e02ff */
.L_x_34:
[----:B------:R-:W-:Y:S05]  /*22b0*/  BSYNC B1 ;  /* 0x0000000000017941 */ /* 0x000fea0003800000 */
.L_x_33:
[----:B-1----:R-:W-:Y:S01]  /*22c0*/  @!P4 IMAD R65, R41, R22, R63 ;  /* 0x000000162941c224 */ /* 0x002fe200078e023f */
[----:B------:R-:W-:Y:S01]  /*22d0*/  BSSY B1, `(.L_x_35) ;  /* 0x000000d000017945 */ /* 0x000fe20003800000 */
[----:B------:R-:W-:Y:S01]  /*22e0*/  @!P4 IMAD.MOV.U32 R40, RZ, RZ, R56 ;  /* 0x000000ffff28c224 */ /* 0x000fe200078e0038 */
[----:B------:R-:W-:Y:S01]  /*22f0*/  IADD3.X R61, R21, R7, R9, P3, P5 ;  /* 0x00000007153d7210 */ /* 0x000fe20001fea409 */
[----:B------:R-:W-:Y:S01]  /*2300*/  @!P4 IMAD.MOV.U32 R41, RZ, RZ, R57 ;  /* 0x000000ffff29c224 */ /* 0x000fe200078e0039 */
[C---:B------:R-:W-:Y:S02]  /*2310*/  ISETP.LT.OR P5, PT, R3.reuse, 0x2, !P0 ;  /* 0x000000020300780c */ /* 0x040fe400047a1670 */
[----:B------:R-:W-:Y:S02]  /*2320*/  ISETP.LT.OR P3, PT, R3, 0x9, !P2 ;  /* 0x000000090300780c */ /* 0x000fe40005761670 */
[----:B------:R1:W-:Y:S01]  /*2330*/  @!P4 STG.E.U8 desc[UR36][R40.64+0x1], R65 ;  /* 0x000001412800c986 */ /* 0x0003e2000c101124 */
[----:B------:R-:W-:-:S04]  /*2340*/  LEA R8, P4, R4, R56, 0x3 ;  /* 0x0000003804087211 */ /* 0x000fc800078818ff */
[----:B------:R-:W-:Y:S01]  /*2350*/  LEA.HI.X R9, R4, R57, R5, 0x3, P4 ;  /* 0x0000003904097211 */ /* 0x000fe200020f1c05 */
[----:B------:R-:W-:Y:S08]  /*2360*/  @P1 BRA `(.L_x_36) ;  /* 0x00000000000c1947 */ /* 0x000ff00003800000 */
[----:B------:R-:W1:Y:S02]  /*2370*/  LDG.E.U8 R48, desc[UR36][R60.64] ;  /* 0x000000243c307981 */ /* 0x000e64000c1e1100 */
[----:B-1----:R-:W-:-:S05]  /*2380*/  PRMT R40, R48, 0x8880, RZ ;  /* 0x0000888030287816 */ /* 0x002fca00000000ff */
[----:B------:R-:W-:-:S07]  /*2390*/  IMAD R63, R40, R23, RZ ;  /* 0x00000017283f7224 */ /* 0x000fce00078e02ff */
.L_x_36:
[----:B------:R-:W-:Y:S05]  /*23a0*/  BSYNC B1 ;  /* 0x0000000000017941 */ /* 0x000fea0003800000 */
.L_x_35:
[----:B-1----:R-:W-:Y:S01]  /*23b0*/  @!P1 IMAD R41, R42, R22, R63 ;  /* 0x000000162a299224 */ /* 0x002fe200078e023f */
[----:B------:R-:W-:Y:S04]  /*23c0*/  BSSY B1, `(.L_x_37) ;  /* 0x0000006000017945 */ /* 0x000fe80003800000 */
[----:B------:R1:W-:Y:S01]  /*23d0*/  @!P1 STG.E.U8 desc[UR36][R8.64], R41 ;  /* 0x0000002908009986 */ /* 0x0003e2000c101124 */
[----:B------:R-:W-:Y:S05]  /*23e0*/  @P5 BRA `(.L_x_38) ;  /* 0x00000000000c5947 */ /* 0x000fea0003800000 */
[----:B------:R-:W2:Y:S02]  /*23f0*/  LDG.E.U8 R48, desc[UR36][R60.64+0x1] ;  /* 0x000001243c307981 */ /* 0x000ea4000c1e1100 */
[----:B--2---:R-:W-:-:S05]  /*2400*/  PRMT R40, R48, 0x8880, RZ ;  /* 0x0000888030287816 */ /* 0x004fca00000000ff */
[----:B------:R-:W-:-:S07]  /*2410*/  IMAD R63, R40, R23, RZ ;  /* 0x00000017283f7224 */ /* 0x000fce00078e02ff */
.L_x_38:
[----:B------:R-:W-:Y:S05]  /*2420*/  BSYNC B1 ;  /* 0x0000000000017941 */ /* 0x000fea0003800000 */
.L_x_37:
[----:B------:R-:W-:Y:S01]  /*2430*/  @!P5 IMAD R43, R43, R22, R63 ;  /* 0x000000162b2bd224 */ /* 0x000fe200078e023f */
[----:B------:R-:W-:Y:S04]  /*2440*/  BSSY B1, `(.L_x_39) ;  /* 0x0000006000017945 */ /* 0x000fe80003800000 */
[----:B------:R2:W-:Y:S01]  /*2450*/  @!P5 STG.E.U8 desc[UR36][R8.64+0x1], R43 ;  /* 0x0000012b0800d986 */ /* 0x0005e2000c101124 */
[----:B------:R-:W-:Y:S05]  /*2460*/  @P3 BRA `(.L_x_40) ;  /* 0x00000000000c3947 */ /* 0x000fea0003800000 */
[----:B------:R-:W3:Y:S02]  /*2470*/  LDG.E.U8 R48, desc[UR36][R58.64+0x8] ;  /* 0x000008243a307981 */ /* 0x000ee4000c1e1100 */
[----:B---3--:R-:W-:-:S05]  /*2480*/  PRMT R40, R48, 0x8880, RZ ;  /* 0x0000888030287816 */ /* 0x008fca00000000ff */
[----:B------:R-:W-:-:S07]  /*2490*/  IMAD R63, R40, R23, RZ ;  /* 0x00000017283f7224 */ /* 0x000fce00078e02ff */
.L_x_40:
[----:B------:R-:W-:Y:S05]  /*24a0*/  BSYNC B1 ;  /* 0x0000000000017941 */ /* 0x000fea0003800000 */
.L_x_39:
[----:B------:R-:W-:Y:S01]  /*24b0*/  ISETP.LT.OR P2, PT, R3, 0xa, !P2 ;  /* 0x0000000a0300780c */ /* 0x000fe20005741670 */
[----:B------:R-:W-:Y:S01]  /*24c0*/  @!P3 IMAD R65, R44, R22, R63 ;  /* 0x000000162c41b224 */ /* 0x000fe200078e023f */
[----:B------:R-:W-:Y:S01]  /*24d0*/  IADD3 R67, P4, R71, 0x80, RZ ;  /* 0x0000008047437810 */ /* 0x000fe20007f9e0ff */
[----:B------:R-:W-:Y:S01]  /*24e0*/  @!P3 IMAD.MOV.U32 R42, RZ, RZ, R56 ;  /* 0x000000ffff2ab224 */ /* 0x000fe200078e0038 */
[----:B------:R-:W-:Y:S01]  /*24f0*/  ISETP.GE.AND P1, PT, R49, 0x81, PT ;  /* 0x000000813100780c */ /* 0x000fe20003f26270 */
[----:B--2---:R-:W-:Y:S01]  /*2500*/  @!P3 IMAD.MOV.U32 R43, RZ, RZ, R57 ;  /* 0x000000ffff2bb224 */ /* 0x004fe200078e0039 */
[----:B------:R-:W-:Y:S01]  /*2510*/  BSSY B1, `(.L_x_41) ;  /* 0x000000c000017945 */ /* 0x000fe20003800000 */
[----:B-1----:R-:W-:Y:S01]  /*2520*/  IMAD.WIDE.U32 R40, R67, R14, R20 ;  /* 0x0000000e43287225 */ /* 0x002fe200078e0014 */
[C---:B------:R-:W-:Y:S02]  /*2530*/  ISETP.LT.OR P5, PT, R3.reuse, 0x1, !P1 ;  /* 0x000000010300780c */ /* 0x040fe40004fa1670 */
[----:B------:R1:W-:Y:S01]  /*2540*/  @!P3 STG.E.U8 desc[UR36][R42.64+0x8], R65 ;  /* 0x000008412a00b986 */ /* 0x0003e2000c101124 */
[C---:B------:R-:W-:Y:S01]  /*2550*/  ISETP.LT.OR P3, PT, R3.reuse, 0x9, !P0 ;  /* 0x000000090300780c */ /* 0x040fe20004761670 */
[----:B------:R-:W-:Y:S01]  /*2560*/  IMAD.X R69, RZ, RZ, R53, P4 ;  /* 0x000000ffff457224 */ /* 0x000fe200020e0635 */
[----:B------:R-:W-:-:S02]  /*2570*/  ISETP.LT.OR P0, PT, R3, 0xa, !P0 ;  /* 0x0000000a0300780c */ /* 0x000fc40004701670 */
[----:B------:R-:W-:Y:S01]  /*2580*/  IADD3 R44, P4, R40, R6, RZ ;  /* 0x00000006282c7210 */ /* 0x000fe20007f9e0ff */
[----:B------:R-:W-:-:S12]  /*2590*/  @P2 BRA `(.L_x_42) ;  /* 0x00000000000c2947 */ /* 0x000fd80003800000 */
[----:B------:R-:W1:Y:S02]  /*25a0*/  LDG.E.U8 R48, desc[UR36][R58.64+0x9] ;  /* 0x000009243a307981 */ /* 0x000e64000c1e1100 */
[----:B-1----:R-:W-:-:S05]  /*25b0*/  PRMT R42, R48, 0x8880, RZ ;  /* 0x00008880302a7816 */ /* 0x002fca00000000ff */
[----:B------:R-:W-:-:S07]  /*25c0*/  IMAD R63, R42, R23, RZ ;  /* 0x000000172a3f7224 */ /* 0x000fce00078e02ff */
.L_x_42:
[----:B------:R-:W-:Y:S05]  /*25d0*/  BSYNC B1 ;  /* 0x0000000000017941 */ /* 0x000fea0003800000 */
.L_x_41:
[----:B0-----:R-:W-:Y:S01]  /*25e0*/  @!P2 IMAD R59, R45, R22, R63 ;  /* 0x000000162d3ba224 */ /* 0x001fe200078e023f */
[----:B------:R-:W-:Y:S01]  /*25f0*/  BSSY B1, `(.L_x_43) ;  /* 0x0000009000017945 */ /* 0x000fe20003800000 */
[----:B-1----:R-:W-:Y:S02]  /*2600*/  @!P2 IMAD.MOV.U32 R42, RZ, RZ, R56 ;  /* 0x000000ffff2aa224 */ /* 0x002fe400078e0038 */
[----:B------:R-:W-:Y:S02]  /*2610*/  @!P2 IMAD.MOV.U32 R43, RZ, RZ, R57 ;  /* 0x000000ffff2ba224 */ /* 0x000fe400078e0039 */
[----:B------:R-:W-:-:S03]  /*2620*/  IMAD R58, R69, R14, RZ ;  /* 0x0000000e453a7224 */ /* 0x000fc600078e02ff */
[----:B------:R0:W-:Y:S01]  /*2630*/  @!P2 STG.E.U8 desc[UR36][R42.64+0x9], R59 ;  /* 0x0000093b2a00a986 */ /* 0x0001e2000c101124 */
[----:B------:R-:W-:Y:S05]  /*2640*/  @P3 BRA `(.L_x_44) ;  /* 0x00000000000c3947 */ /* 0x000fea0003800000 */
[----:B------:R-:W0:Y:S02]  /*2650*/  LDG.E.U8 R48, desc[UR36][R60.64+0x8] ;  /* 0x000008243c307981 */ /* 0x000e24000c1e1100 */
[----:B0-----:R-:W-:-:S05]  /*2660*/  PRMT R42, R48, 0x8880, RZ ;  /* 0x00008880302a7816 */ /* 0x001fca00000000ff */
[----:B------:R-:W-:-:S07]  /*2670*/  IMAD R63, R42, R23, RZ ;  /* 0x000000172a3f7224 */ /* 0x000fce00078e02ff */
.L_x_44:
[----:B------:R-:W-:Y:S05]  /*2680*/  BSYNC B1 ;  /* 0x0000000000017941 */ /* 0x000fea0003800000 */
.L_x_43:
[----:B0-----:R-:W-:Y:S01]  /*2690*/  @!P3 IMAD R43, R46, R22, R63 ;  /* 0x000000162e2bb224 */ /* 0x001fe200078e023f */
[----:B------:R-:W-:Y:S01]  /*26a0*/  BSSY B1, `(.L_x_45) ;  /* 0x0000007000017945 */ /* 0x000fe20003800000 */
[----:B------:R-:W-:-:S03]  /*26b0*/  IMAD R59, R67, R15, R58 ;  /* 0x0000000f433b7224 */ /* 0x000fc600078e023a */
[----:B------:R0:W-:Y:S01]  /*26c0*/  @!P3 STG.E.U8 desc[UR36][R8.64+0x8], R43 ;  /* 0x0000082b0800b986 */ /* 0x0001e2000c101124 */
[----:B------:R-:W-:Y:S05]  /*26d0*/  @P0 BRA `(.L_x_46) ;  /* 0x00000000000c0947 */ /* 0x000fea0003800000 */
[----:B------:R-:W2:Y:S02]  /*26e0*/  LDG.E.U8 R48, desc[UR36][R60.64+0x9] ;  /* 0x000009243c307981 */ /* 0x000ea4000c1e1100 */
[----:B--2---:R-:W-:-:S05]  /*26f0*/  PRMT R42, R48, 0x8880, RZ ;  /* 0x00008880302a7816 */ /* 0x004fca00000000ff */
[----:B------:R-:W-:-:S07]  /*2700*/  IMAD R63, R42, R23, RZ ;  /* 0x000000172a3f7224 */ /* 0x000fce00078e02ff */
.L_x_46:
[----:B------:R-:W-:Y:S05]  /*2710*/  BSYNC B1 ;  /* 0x0000000000017941 */ /* 0x000fea0003800000 */
.L_x_45:
[----:B------:R-:W-:Y:S01]  /*2720*/  @!P0 IMAD R47, R47, R22, R63 ;  /* 0x000000162f2f8224 */ /* 0x000fe200078e023f */
[----:B------:R-:W-:Y:S01]  /*2730*/  @!P5 IADD3 R40, P3, R56, UR41, RZ ;  /* 0x000000293828dc10 */ /* 0x000fe2000ff7e0ff */
[----:B0-----:R-:W-:Y:S01]  /*2740*/  IMAD.WIDE.U32 R42, R67, R14, R54 ;  /* 0x0000000e432a7225 */ /* 0x001fe200078e0036 */
[----:B------:R-:W-:Y:S01]  /*2750*/  BSSY B1, `(.L_x_47) ;  /* 0x000000c000017945 */ /* 0x000fe20003800000 */
[----:B------:R-:W-:Y:S01]  /*2760*/  IADD3.X R45, R7, R41, R59, P4, !PT ;  /* 0x00000029072d7210 */ /* 0x000fe200027fe43b */
[----:B------:R0:W-:Y:S01]  /*2770*/  @!P0 STG.E.U8 desc[UR36][R8.64+0x9], R47 ;  /* 0x0000092f08008986 */ /* 0x0001e2000c101124 */
[----:B------:R-:W-:Y:S01]  /*2780*/  @!P5 IADD3.X R41, R57, UR40, RZ, P3, !PT ;  /* 0x000000283929dc10 */ /* 0x000fe20009ffe4ff */
[----:B------:R-:W-:Y:S01]  /*2790*/  IMAD.IADD R58, R59, 0x1, R43 ;  /* 0x000000013b3a7824 */ /* 0x000fe200078e022b */
[----:B------:R-:W-:Y:S02]  /*27a0*/  ISETP.GE.AND P0, PT, R49, 0x89, PT ;  /* 0x000000893100780c */ /* 0x000fe40003f06270 */
[----:B------:R-:W-:-:S02]  /*27b0*/  ISETP.LT.OR P2, PT, R3, 0x2, !P1 ;  /* 0x000000020300780c */ /* 0x000fc40004f41670 */
[----:B------:R-:W-:Y:S01]  /*27c0*/  IADD3 R42, P3, P4, R10, R6, R42 ;  /* 0x000000060a2a7210 */ /* 0x000fe20007c7e02a */
[----:B------:R-:W-:-:S12]  /*27d0*/  @P5 BRA `(.L_x_48) ;  /* 0x00000000000c5947 */ /* 0x000fd80003800000 */
[----:B------:R-:W2:Y:S02]  /*27e0*/  LDG.E.U8 R48, desc[UR36][R44.64] ;  /* 0x000000242c307981 */ /* 0x000ea4000c1e1100 */
[----:B--2---:R-:W-:-:S05]  /*27f0*/  PRMT R46, R48, 0x8880, RZ ;  /* 0x00008880302e7816 */ /* 0x004fca00000000ff */
[----:B------:R-:W-:-:S07]  /*2800*/  IMAD R63, R46, R23, RZ ;  /* 0x000000172e3f7224 */ /* 0x000fce00078e02ff */
.L_x_48:
[----:B------:R-:W-:Y:S05]  /*2810*/  BSYNC B1 ;  /* 0x0000000000017941 */ /* 0x000fea0003800000 */
.L_x_47:
[----:B------:R-:W-:Y:S01]  /*2820*/  @!P5 IMAD R59, R32, R22, R63 ;  /* 0x00000016203bd224 */ /* 0x000fe200078e023f */
[----:B------:R-:W-:Y:S01]  /*2830*/  BSSY B1, `(.L_x_49) ;  /* 0x000000b000017945 */ /* 0x000fe20003800000 */
[----:B------:R-:W-:Y:S02]  /*2840*/  IADD3.X R43, R21, R7, R58, P3, P4 ;  /* 0x00000007152b7210 */ /* 0x000fe40001fe843a */
[C---:B------:R-:W-:Y:S01]  /*2850*/  ISETP.LT.OR P4, PT, R3.reuse, 0x1, !P0 ;  /* 0x000000010300780c */ /* 0x040fe20004781670 */
[----:B------:R1:W-:Y:S01]  /*2860*/  @!P5 STG.E.U8 desc[UR36][R40.64], R59 ;  /* 0x0000003b2800d986 */ /* 0x0003e2000c101124 */
[----:B------:R-:W-:Y:S02]  /*2870*/  @!P2 IADD3 R46, P5, R56, UR41, RZ ;  /* 0x00000029382eac10 */ /* 0x000fe4000ffbe0ff */
[----:B------:R-:W-:Y:S02]  /*2880*/  ISETP.LT.OR P3, PT, R3, 0x2, !P0 ;  /* 0x000000020300780c */ /* 0x000fe40004761670 */
[----:B0-----:R-:W-:Y:S01]  /*2890*/  @!P2 IADD3.X R47, R57, UR40, RZ, P5, !PT ;  /* 0x00000028392fac10 */ /* 0x001fe2000affe4ff */
[----:B------:R-:W-:Y:S10]  /*28a0*/  @P2 BRA `(.L_x_50) ;  /* 0x00000000000c2947 */ /* 0x000ff40003800000 */
[----:B------:R-:W2:Y:S02]  /*28b0*/  LDG.E.U8 R48, desc[UR36][R44.64+0x1] ;  /* 0x000001242c307981 */ /* 0x000ea4000c1e1100 */
[----:B--2---:R-:W-:-:S05]  /*28c0*/  PRMT R32, R48, 0x8880, RZ ;  /* 0x0000888030207816 */ /* 0x004fca00000000ff */
[----:B------:R-:W-:-:S07]  /*28d0*/  IMAD R63, R32, R23, RZ ;  /* 0x00000017203f7224 */ /* 0x000fce00078e02ff */
.L_x_50:
[----:B------:R-:W-:Y:S05]  /*28e0*/  BSYNC B1 ;  /* 0x0000000000017941 */ /* 0x000fea0003800000 */
.L_x_49:
[----:B-1----:R-:W-:Y:S01]  /*28f0*/  @!P2 IMAD R59, R33, R22, R63 ;  /* 0x00000016213ba224 */ /* 0x002fe200078e023f */
[----:B------:R-:W-:Y:S01]  /*2900*/  @!P4 IADD3 R32, P5, R8, UR41, RZ ;  /* 0x000000290820cc10 */ /* 0x000fe2000ffbe0ff */
[----:B------:R-:W-:Y:S03]  /*2910*/  BSSY B1, `(.L_x_51) ;  /* 0x000000a000017945 */ /* 0x000fe60003800000 */
[----:B------:R0:W-:Y:S01]  /*2920*/  @!P2 STG.E.U8 desc[UR36][R46.64+0x1], R59 ;  /* 0x0000013b2e00a986 */ /* 0x0001e2000c101124 */
[----:B------:R-:W-:Y:S02]  /*2930*/  ISETP.LT.OR P2, PT, R3, 0x9, !P1 ;  /* 0x000000090300780c */ /* 0x000fe40004f41670 */
[----:B------:R-:W-:Y:S02]  /*2940*/  @!P4 IADD3.X R33, R9, UR40, RZ, P5, !PT ;  /* 0x000000280921cc10 */ /* 0x000fe4000affe4ff */
[----:B------:R-:W-:-:S02]  /*2950*/  ISETP.LT.OR P1, PT, R3, 0xa, !P1 ;  /* 0x0000000a0300780c */ /* 0x000fc40004f21670 */
[----:B------:R-:W-:Y:S01]  /*2960*/  @!P3 IADD3 R40, P5, R8, UR41, RZ ;  /* 0x000000290828bc10 */ /* 0x000fe2000ffbe0ff */
[----:B------:R-:W-:-:S12]  /*2970*/  @P4 BRA `(.L_x_52) ;  /* 0x00000000000c4947 */ /* 0x000fd80003800000 */
[----:B------:R-:W0:Y:S02]  /*2980*/  LDG.E.U8 R48, desc[UR36][R42.64] ;  /* 0x000000242a307981 */ /* 0x000e24000c1e1100 */
[----:B0-----:R-:W-:-:S05]  /*2990*/  PRMT R46, R48, 0x8880, RZ ;  /* 0x00008880302e7816 */ /* 0x001fca00000000ff */
[----:B------:R-:W-:-:S07]  /*29a0*/  IMAD R63, R46, R23, RZ ;  /* 0x000000172e3f7224 */ /* 0x000fce00078e02ff */
.L_x_52:
[----:B------:R-:W-:Y:S05]  /*29b0*/  BSYNC B1 ;  /* 0x0000000000017941 */ /* 0x000fea0003800000 */
.L_x_51:
[----:B0-----:R-:W-:Y:S01]  /*29c0*/  @!P4 IMAD R47, R34, R22, R63 ;  /* 0x00000016222fc224 */ /* 0x001fe200078e023f */
[----:B------:R-:W-:Y:S01]  /*29d0*/  BSSY B1, `(.L_x_53) ;  /* 0x0000007000017945 */ /* 0x000fe20003800000 */
[----:B------:R-:W-:-:S03]  /*29e0*/  @!P3 IADD3.X R41, R9, UR40, RZ, P5, !PT ;  /* 0x000000280929bc10 */ /* 0x000fc6000affe4ff */
[----:B------:R0:W-:Y:S01]  /*29f0*/  @!P4 STG.E.U8 desc[UR36][R32.64], R47 ;  /* 0x0000002f2000c986 */ /* 0x0001e2000c101124 */
[----:B------:R-:W-:Y:S05]  /*2a00*/  @P3 BRA `(.L_x_54) ;  /* 0x00000000000c3947 */ /* 0x000fea0003800000 */
[----:B------:R-:W0:Y:S02]  /*2a10*/  LDG.E.U8 R48, desc[UR36][R42.64+0x1] ;  /* 0x000001242a307981 */ /* 0x000e24000c1e1100 */
[----:B0-----:R-:W-:-:S05]  /*2a20*/  PRMT R32, R48, 0x8880, RZ ;  /* 0x0000888030207816 */ /* 0x001fca00000000ff */
[----:B------:R-:W-:-:S07]  /*2a30*/  IMAD R63, R32, R23, RZ ;  /* 0x00000017203f7224 */ /* 0x000fce00078e02ff */
.L_x_54:
[----:B------:R-:W-:Y:S05]  /*2a40*/  BSYNC B1 ;  /* 0x0000000000017941 */ /* 0x000fea0003800000 */
.L_x_53:
[----:B------:R-:W-:Y:S01]  /*2a50*/  @!P3 IMAD R35, R35, R22, R63 ;  /* 0x000000162323b224 */ /* 0x000fe200078e023f */
[----:B0-----:R-:W-:Y:S01]  /*2a60*/  @!P2 IADD3 R32, P4, R56, UR41, RZ ;  /* 0x000000293820ac10 */ /* 0x001fe2000ff9e0ff */
[----:B------:R-:W-:Y:S01]  /*2a70*/  BSSY B1, `(.L_x_55) ;  /* 0x000000b000017945 */ /* 0x000fe20003800000 */
[----:B------:R-:W-:Y:S02]  /*2a80*/  IADD3 R71, P5, R71, 0x100, RZ ;  /* 0x0000010047477810 */ /* 0x000fe40007fbe0ff */
[----:B------:R0:W-:Y:S01]  /*2a90*/  @!P3 STG.E.U8 desc[UR36][R40.64+0x1], R35 ;  /* 0x000001232800b986 */ /* 0x0001e2000c101124 */
[----:B------:R-:W-:Y:S02]  /*2aa0*/  ISETP.LT.OR P3, PT, R3, 0x9, !P0 ;  /* 0x000000090300780c */ /* 0x000fe40004761670 */
[----:B------:R-:W-:Y:S02]  /*2ab0*/  @!P2 IADD3.X R33, R57, UR40, RZ, P4, !PT ;  /* 0x000000283921ac10 */ /* 0x000fe4000a7fe4ff */
[----:B------:R-:W-:-:S02]  /*2ac0*/  ISETP.LT.OR P0, PT, R3, 0xa, !P0 ;  /* 0x0000000a0300780c */ /* 0x000fc40004701670 */
[----:B------:R-:W-:Y:S01]  /*2ad0*/  @!P1 IADD3 R46, P4, R56, UR41, RZ ;  /* 0x00000029382e9c10 */ /* 0x000fe2000ff9e0ff */
[----:B------:R-:W-:-:S12]  /*2ae0*/  @P2 BRA `(.L_x_56) ;  /* 0x00000000000c2947 */ /* 0x000fd80003800000 */
[----:B------:R-:W2:Y:S02]  /*2af0*/  LDG.E.U8 R48, desc[UR36][R44.64+0x8] ;  /* 0x000008242c307981 */ /* 0x000ea4000c1e1100 */
[----:B--2---:R-:W-:-:S05]  /*2b00*/  PRMT R34, R48, 0x8880, RZ ;  /* 0x0000888030227816 */ /* 0x004fca00000000ff */
[----:B------:R-:W-:-:S07]  /*2b10*/  IMAD R63, R34, R23, RZ ;  /* 0x00000017223f7224 */ /* 0x000fce00078e02ff */
.L_x_56:
[----:B------:R-:W-:Y:S05]  /*2b20*/  BSYNC B1 ;  /* 0x0000000000017941 */ /* 0x000fea0003800000 */
.L_x_55:
[----:B0-----:R-:W-:Y:S01]  /*2b30*/  @!P2 IMAD R35, R36, R22, R63 ;  /* 0x000000162423a224 */ /* 0x001fe200078e023f */
[----:B------:R-:W-:Y:S01]  /*2b40*/  BSSY B1, `(.L_x_57) ;  /* 0x0000008000017945 */ /* 0x000fe20003800000 */
[----:B------:R-:W-:Y:S01]  /*2b50*/  IMAD.X R53, RZ, RZ, R53, P5 ;  /* 0x000000ffff357224 */ /* 0x000fe200028e0635 */
[----:B------:R-:W-:Y:S02]  /*2b60*/  @!P1 IADD3.X R47, R57, UR40, RZ, P4, !PT ;  /* 0x00000028392f9c10 */ /* 0x000fe4000a7fe4ff */
[----:B------:R0:W-:Y:S01]  /*2b70*/  @!P2 STG.E.U8 desc[UR36][R32.64+0x8], R35 ;  /* 0x000008232000a986 */ /* 0x0001e2000c101124 */
[----:B------:R-:W-:Y:S05]  /*2b80*/  @P1 BRA `(.L_x_58) ;  /* 0x00000000000c1947 */ /* 0x000fea0003800000 */
[----:B------:R-:W0:Y:S02]  /*2b90*/  LDG.E.U8 R48, desc[UR36][R44.64+0x9] ;  /* 0x000009242c307981 */ /* 0x000e24000c1e1100 */
[----:B0-----:R-:W-:-:S05]  /*2ba0*/  PRMT R32, R48, 0x8880, RZ ;  /* 0x0000888030207816 */ /* 0x001fca00000000ff */
[----:B------:R-:W-:-:S07]  /*2bb0*/  IMAD R63, R32, R23, RZ ;  /* 0x00000017203f7224 */ /* 0x000fce00078e02ff */
.L_x_58:
[----:B------:R-:W-:Y:S05]  /*2bc0*/  BSYNC B1 ;  /* 0x0000000000017941 */ /* 0x000fea0003800000 */
.L_x_57:
[----:B------:R-:W-:Y:S01]  /*2bd0*/  @!P1 IMAD R45, R37, R22, R63 ;  /* 0x00000016252d9224 */ /* 0x000fe200078e023f */
[C---:B0-----:R-:W-:Y:S01]  /*2be0*/  @!P3 IADD3 R32, P4, R8.reuse, UR41, RZ ;  /* 0x000000290820bc10 */ /* 0x041fe2000ff9e0ff */
[-C--:B------:R-:W-:Y:S01]  /*2bf0*/  IMAD.WIDE.U32 R36, R71, R14.reuse, R20 ;  /* 0x0000000e47247225 */ /* 0x080fe200078e0014 */
[----:B------:R-:W-:Y:S01]  /*2c00*/  ISETP.GE.AND P2, PT, R49, 0x101, PT ;  /* 0x000001013100780c */ /* 0x000fe20003f46270 */
[----:B------:R-:W-:Y:S01]  /*2c10*/  BSSY B1, `(.L_x_59) ;  /* 0x000000c000017945 */ /* 0x000fe20003800000 */
[----:B------:R0:W-:Y:S01]  /*2c20*/  @!P1 STG.E.U8 desc[UR36][R46.64+0x9], R45 ;  /* 0x0000092d2e009986 */ /* 0x0001e2000c101124 */
[----:B------:R-:W-:Y:S01]  /*2c30*/  IMAD R44, R53, R14, RZ ;  /* 0x0000000e352c7224 */ /* 0x000fe200078e02ff */
[----:B------:R-:W-:Y:S02]  /*2c40*/  @!P3 IADD3.X R33, R9, UR40, RZ, P4, !PT ;  /* 0x000000280921bc10 */ /* 0x000fe4000a7fe4ff */
[----:B------:R-:W-:Y:S01]  /*2c50*/  ISETP.LT.OR P1, PT, R3, 0x1, !P2 ;  /* 0x000000010300780c */ /* 0x000fe20005721670 */
[----:B------:R-:W-:Y:S01]  /*2c60*/  IMAD R53, R71, R15, R44 ;  /* 0x0000000f47357224 */ /* 0x000fe200078e022c */
[----:B------:R-:W-:-:S02]  /*2c70*/  @!P0 IADD3 R34, P4, R8, UR41, RZ ;  /* 0x0000002908228c10 */ /* 0x000fc4000ff9e0ff */
[----:B------:R-:W-:Y:S01]  /*2c80*/  IADD3 R40, P5, R36, R6, RZ ;  /* 0x0000000624287210 */ /* 0x000fe20007fbe0ff */
[----:B------:R-:W-:-:S12]  /*2c90*/  @P3 BRA `(.L_x_60) ;  /* 0x00000000000c3947 */ /* 0x000fd80003800000 */
[----:B------:R-:W2:Y:S02]  /*2ca0*/  LDG.E.U8 R48, desc[UR36][R42.64+0x8] ;  /* 0x000008242a307981 */ /* 0x000ea4000c1e1100 */
[----:B--2---:R-:W-:-:S05]  /*2cb0*/  PRMT R44, R48, 0x8880, RZ ;  /* 0x00008880302c7816 */ /* 0x004fca00000000ff */
[----:B------:R-:W-:-:S07]  /*2cc0*/  IMAD R63, R44, R23, RZ ;  /* 0x000000172c3f7224 */ /* 0x000fce00078e02ff */
.L_x_60:
[----:B------:R-:W-:Y:S05]  /*2cd0*/  BSYNC B1 ;  /* 0x0000000000017941 */ /* 0x000fea0003800000 */
.L_x_59:
[----:B------:R-:W-:Y:S01]  /*2ce0*/  @!P3 IMAD R15, R38, R22, R63 ;  /* 0x00000016260fb224 */ /* 0x000fe200078e023f */
[----:B------:R-:W-:Y:S01]  /*2cf0*/  BSSY B1, `(.L_x_61) ;  /* 0x0000008000017945 */ /* 0x000fe20003800000 */
[----:B------:R-:W-:Y:S02]  /*2d00*/  IADD3.X R41, R7, R37, R53, P5, !PT ;  /* 0x0000002507297210 */ /* 0x000fe40002ffe435 */
[----:B------:R-:W-:Y:S01]  /*2d10*/  @!P0 IADD3.X R35, R9, UR40, RZ, P4, !PT ;  /* 0x0000002809238c10 */ /* 0x000fe2000a7fe4ff */
[----:B------:R1:W-:Y:S01]  /*2d20*/  @!P3 STG.E.U8 desc[UR36][R32.64+0x8], R15 ;  /* 0x0000080f2000b986 */ /* 0x0003e2000c101124 */
[----:B------:R-:W-:Y:S05]  /*2d30*/  @P0 BRA `(.L_x_62) ;  /* 0x00000000000c0947 */ /* 0x000fea0003800000 */
[----:B------:R-:W1:Y:S02]  /*2d40*/  LDG.E.U8 R48, desc[UR36][R42.64+0x9] ;  /* 0x000009242a307981 */ /* 0x000e64000c1e1100 */
[----:B-1----:R-:W-:-:S05]  /*2d50*/  PRMT R32, R48, 0x8880, RZ ;  /* 0x0000888030207816 */ /* 0x002fca00000000ff */
[----:B------:R-:W-:-:S07]  /*2d60*/  IMAD R63, R32, R23, RZ ;  /* 0x00000017203f7224 */ /* 0x000fce00078e02ff */
.L_x_62:
[----:B------:R-:W-:Y:S05]  /*2d70*/  BSYNC B1 ;  /* 0x0000000000017941 */ /* 0x000fea0003800000 */
.L_x_61:
[----:B------:R-:W-:-:S05]  /*2d80*/  @!P0 IMAD R39, R39, R22, R63 ;  /* 0x0000001627278224 */ /* 0x000fca00078e023f */
[----:B------:R-:W-:Y:S04]  /*2d90*/  @!P0 STG.E.U8 desc[UR36][R34.64+0x9], R39 ;  /* 0x0000092722008986 */ /* 0x000fe8000c101124 */
[----:B------:R-:W2:Y:S01]  /*2da0*/  @!P1 LDG.E.U8 R48, desc[UR36][R40.64] ;  /* 0x0000002428309981 */ /* 0x000ea2000c1e1100 */
[----:B-1----:R-:W-:Y:S01]  /*2db0*/  IMAD.WIDE.U32 R32, R4, 0x100, RZ ;  /* 0x0000010004207825 */ /* 0x002fe200078e00ff */
[----:B------:R-:W-:-:S03]  /*2dc0*/  ISETP.LT.OR P3, PT, R3, 0x2, !P2 ;  /* 0x000000020300780c */ /* 0x000fc60005761670 */
[----:B------:R-:W-:Y:S01]  /*2dd0*/  IMAD.SHL.U32 R11, R5, 0x100, RZ ;  /* 0x00000100050b7824 */ /* 0x000fe200078e00ff */
[----:B------:R-:W-:-:S03]  /*2de0*/  @!P1 IADD3 R12, P0, P4, R32, R50, R12 ;  /* 0x00000032200c9210 */ /* 0x000fc60007c1e00c */
[----:B------:R-:W-:-:S05]  /*2df0*/  IMAD.IADD R36, R33, 0x1, R11 ;  /* 0x0000000121247824 */ /* 0x000fca00078e020b */
[----:B------:R-:W-:Y:S02]  /*2e00*/  @!P1 IADD3.X R13, R36, R51, R62, P0, P4 ;  /* 0x00000033240d9210 */ /* 0x000fe400007e843e */
[----:B--2---:R-:W-:-:S05]  /*2e10*/  @!P1 PRMT R20, R48, 0x8880, RZ ;  /* 0x0000888030149816 */ /* 0x004fca00000000ff */
[----:B------:R-:W-:-:S04]  /*2e20*/  @!P1 IMAD R63, R20, R23, RZ ;  /* 0x00000017143f9224 */ /* 0x000fc800078e02ff */
[----:B------:R-:W-:-:S05]  /*2e30*/  @!P1 IMAD R11, R24, R22, R63 ;  /* 0x00000016180b9224 */ /* 0x000fca00078e023f */
[----:B------:R1:W-:Y:S04]  /*2e40*/  @!P1 STG.E.U8 desc[UR36][R12.64], R11 ;  /* 0x0000000b0c009986 */ /* 0x0003e8000c101124 */
[----:B------:R-:W2:Y:S01]  /*2e50*/  @!P3 LDG.E.U8 R48, desc[UR36][R40.64+0x1] ;  /* 0x000001242830b981 */ /* 0x000ea2000c1e1100 */
[----:B------:R-:W-:Y:S01]  /*2e60*/  ISETP.GE.AND P0, PT, R49, 0x109, PT ;  /* 0x000001093100780c */ /* 0x000fe20003f06270 */
[----:B------:R-:W-:Y:S01]  /*2e70*/  IMAD.WIDE.U32 R54, R71, R14, R54 ;  /* 0x0000000e47367225 */ /* 0x000fe200078e0036 */
[C---:B------:R-:W-:Y:S02]  /*2e80*/  LEA R14, P4, R4.reuse, R56, 0x8 ;  /* 0x00000038040e7211 */ /* 0x040fe400078840ff */
[----:B------:R-:W-:Y:S01]  /*2e90*/  ISETP.LT.OR P1, PT, R3, 0x1, !P0 ;  /* 0x000000010300780c */ /* 0x000fe20004721670 */
[----:B------:R-:W-:Y:S01]  /*2ea0*/  IMAD.IADD R24, R53, 0x1, R55 ;  /* 0x0000000135187824 */ /* 0x000fe200078e0237 */
[----:B------:R-:W-:-:S02]  /*2eb0*/  LEA.HI.X R15, R4, R57, R5, 0x8, P4 ;  /* 0x00000039040f7211 */ /* 0x000fc400020f4405 */
[----:B------:R-:W-:-:S04]  /*2ec0*/  IADD3 R54, P4, P5, R10, R6, R54 ;  /* 0x000000060a367210 */ /* 0x000fc80007d9e036 */
[----:B------:R-:W-:Y:S02]  /*2ed0*/  IADD3.X R55, R21, R7, R24, P4, P5 ;  /* 0x0000000715377210 */ /* 0x000fe400027ea418 */
[----:B--2---:R-:W-:-:S05]  /*2ee0*/  @!P3 PRMT R20, R48, 0x8880, RZ ;  /* 0x000088803014b816 */ /* 0x004fca00000000ff */
[----:B------:R-:W-:-:S04]  /*2ef0*/  @!P3 IMAD R63, R20, R23, RZ ;  /* 0x00000017143fb224 */ /* 0x000fc800078e02ff */
[----:B------:R-:W-:-:S05]  /*2f00*/  @!P3 IMAD R25, R25, R22, R63 ;  /* 0x000000161919b224 */ /* 0x000fca00078e023f */
[----:B------:R-:W-:Y:S04]  /*2f10*/  @!P3 STG.E.U8 desc[UR36][R14.64+0x1], R25 ;  /* 0x000001190e00b986 */ /* 0x000fe8000c101124 */
[----:B------:R-:W2:Y:S01]  /*2f20*/  @!P1 LDG.E.U8 R48, desc[UR36][R54.64] ;  /* 0x0000002436309981 */ /* 0x000ea2000c1e1100 */
[----:B------:R-:W-:Y:S02]  /*2f30*/  ISETP.LT.OR P3, PT, R3, 0x2, !P0 ;  /* 0x000000020300780c */ /* 0x000fe40004761670 */
[----:B------:R-:W-:-:S04]  /*2f40*/  LEA R6, P4, R4, R8, 0x8 ;  /* 0x0000000804067211 */ /* 0x000fc800078840ff */
[----:B------:R-:W-:Y:S02]  /*2f50*/  LEA.HI.X R7, R4, R9, R5, 0x8, P4 ;  /* 0x0000000904077211 */ /* 0x000fe400020f4405 */
[----:B--2---:R-:W-:-:S05]  /*2f60*/  @!P1 PRMT R10, R48, 0x8880, RZ ;  /* 0x00008880300a9816 */ /* 0x004fca00000000ff */
[----:B------:R-:W-:-:S04]  /*2f70*/  @!P1 IMAD R63, R10, R23, RZ ;  /* 0x000000170a3f9224 */ /* 0x000fc800078e02ff */
[----:B-1----:R-:W-:-:S05]  /*2f80*/  @!P1 IMAD R13, R26, R22, R63 ;  /* 0x000000161a0d9224 */ /* 0x002fca00078e023f */
[----:B------:R1:W-:Y:S04]  /*2f90*/  @!P1 STG.E.U8 desc[UR36][R6.64], R13 ;  /* 0x0000000d06009986 */ /* 0x0003e8000c101124 */
[----:B------:R-:W2:Y:S01]  /*2fa0*/  @!P3 LDG.E.U8 R48, desc[UR36][R54.64+0x1] ;  /* 0x000001243630b981 */ /* 0x000ea2000c1e1100 */
[----:B------:R-:W-:Y:S02]  /*2fb0*/  ISETP.LT.OR P4, PT, R3, 0x9, !P2 ;  /* 0x000000090300780c */ /* 0x000fe40005781670 */
[----:B------:R-:W-:-:S04]  /*2fc0*/  LEA R10, P1, R4, R8, 0x8 ;  /* 0x00000008040a7211 */ /* 0x000fc800078240ff */
[----:B------:R-:W-:Y:S02]  /*2fd0*/  LEA.HI.X R11, R4, R9, R5, 0x8, P1 ;  /* 0x00000009040b7211 */ /* 0x000fe400008f4405 */
[----:B--2---:R-:W-:-:S05]  /*2fe0*/  @!P3 PRMT R12, R48, 0x8880, RZ ;  /* 0x00008880300cb816 */ /* 0x004fca00000000ff */
[----:B------:R-:W-:-:S04]  /*2ff0*/  @!P3 IMAD R63, R12, R23, RZ ;  /* 0x000000170c3fb224 */ /* 0x000fc800078e02ff */
[----:B------:R-:W-:-:S05]  /*3000*/  @!P3 IMAD R27, R27, R22, R63 ;  /* 0x000000161b1bb224 */ /* 0x000fca00078e023f */
[----:B------:R2:W-:Y:S04]  /*3010*/  @!P3 STG.E.U8 desc[UR36][R10.64+0x1], R27 ;  /* 0x0000011b0a00b986 */ /* 0x0005e8000c101124 */
[----:B------:R-:W3:Y:S01]  /*3020*/  @!P4 LDG.E.U8 R48, desc[UR36][R40.64+0x8] ;  /* 0x000008242830c981 */ /* 0x000ee2000c1e1100 */
[----:B------:R-:W-:Y:S01]  /*3030*/  ISETP.LT.OR P2, PT, R3, 0xa, !P2 ;  /* 0x0000000a0300780c */ /* 0x000fe20005741670 */
[----:B-1----:R-:W-:Y:S01]  /*3040*/  @!P4 IMAD.MOV.U32 R7, RZ, RZ, R15 ;  /* 0x000000ffff07c224 */ /* 0x002fe200078e000f */
[----:B---3--:R-:W-:-:S05]  /*3050*/  @!P4 PRMT R6, R48, 0x8880, RZ ;  /* 0x000088803006c816 */ /* 0x008fca00000000ff */
[----:B------:R-:W-:Y:S02]  /*3060*/  @!P4 IMAD R63, R6, R23, RZ ;  /* 0x00000017063fc224 */ /* 0x000fe400078e02ff */
[----:B------:R-:W-:Y:S02]  /*3070*/  @!P4 IMAD.MOV.U32 R6, RZ, RZ, R14 ;  /* 0x000000ffff06c224 */ /* 0x000fe400078e000e */
[----:B------:R-:W-:-:S05]  /*3080*/  @!P4 IMAD R13, R28, R22, R63 ;  /* 0x000000161c0dc224 */ /* 0x000fca00078e023f */
[----:B------:R1:W-:Y:S04]  /*3090*/  @!P4 STG.E.U8 desc[UR36][R6.64+0x8], R13 ;  /* 0x0000080d0600c986 */ /* 0x0003e8000c101124 */
[----:B------:R-:W3:Y:S01]  /*30a0*/  @!P2 LDG.E.U8 R48, desc[UR36][R40.64+0x9] ;  /* 0x000009242830a981 */ /* 0x000ee2000c1e1100 */
[----:B------:R-:W-:Y:S02]  /*30b0*/  ISETP.LT.OR P3, PT, R3, 0x9, !P0 ;  /* 0x000000090300780c */ /* 0x000fe40004761670 */
[----:B---3--:R-:W-:-:S05]  /*30c0*/  @!P2 PRMT R12, R48, 0x8880, RZ ;  /* 0x00008880300ca816 */ /* 0x008fca00000000ff */
[----:B--2---:R-:W-:-:S04]  /*30d0*/  @!P2 IMAD.MOV.U32 R10, RZ, RZ, R12 ;  /* 0x000000ffff0aa224 */ /* 0x004fc800078e000c */
[----:B------:R-:W-:-:S04]  /*30e0*/  @!P2 IMAD R63, R10, R23, RZ ;  /* 0x000000170a3fa224 */ /* 0x000fc800078e02ff */
[----:B------:R-:W-:-:S05]  /*30f0*/  @!P2 IMAD R29, R29, R22, R63 ;  /* 0x000000161d1da224 */ /* 0x000fca00078e023f */
[----:B------:R2:W-:Y:S04]  /*3100*/  @!P2 STG.E.U8 desc[UR36][R14.64+0x9], R29 ;  /* 0x0000091d0e00a986 */ /* 0x0005e8000c101124 */
[----:B------:R-:W3:Y:S01]  /*3110*/  @!P3 LDG.E.U8 R48, desc[UR36][R54.64+0x8] ;  /* 0x000008243630b981 */ /* 0x000ee2000c1e1100 */
[----:B------:R-:W-:Y:S02]  /*3120*/  ISETP.LT.OR P0, PT, R3, 0xa, !P0 ;  /* 0x0000000a0300780c */ /* 0x000fe40004701670 */
[----:B-1----:R-:W-:-:S04]  /*3130*/  LEA R6, P1, R4, R8, 0x8 ;  /* 0x0000000804067211 */ /* 0x002fc800078240ff */
[----:B------:R-:W-:Y:S02]  /*3140*/  LEA.HI.X R7, R4, R9, R5, 0x8, P1 ;  /* 0x0000000904077211 */ /* 0x000fe400008f4405 */
[----:B---3--:R-:W-:-:S05]  /*3150*/  @!P3 PRMT R10, R48, 0x8880, RZ ;  /* 0x00008880300ab816 */ /* 0x008fca00000000ff */
[----:B------:R-:W-:-:S04]  /*3160*/  @!P3 IMAD R63, R10, R23, RZ ;  /* 0x000000170a3fb224 */ /* 0x000fc800078e02ff */
[----:B------:R-:W-:-:S05]  /*3170*/  @!P3 IMAD R3, R30, R22, R63 ;  /* 0x000000161e03b224 */ /* 0x000fca00078e023f */
[----:B------:R2:W-:Y:S04]  /*3180*/  @!P3 STG.E.U8 desc[UR36][R6.64+0x8], R3 ;  /* 0x000008030600b986 */ /* 0x0005e8000c101124 */
[----:B------:R-:W3:Y:S02]  /*3190*/  @!P0 LDG.E.U8 R48, desc[UR36][R54.64+0x9] ;  /* 0x0000092436308981 */ /* 0x000ee4000c1e1100 */
[----:B---3--:R-:W-:-:S05]  /*31a0*/  @!P0 PRMT R10, R48, 0x8880, RZ ;  /* 0x00008880300a8816 */ /* 0x008fca00000000ff */
[----:B------:R-:W-:Y:S01]  /*31b0*/  @!P0 IMAD R10, R10, R23, RZ ;  /* 0x000000170a0a8224 */ /* 0x000fe200078e02ff */
[----:B--2---:R-:W-:Y:S06]  /*31c0*/  @P0 BRA `(.L_x_63) ;  /* 0x0000000800200947 */ /* 0x004fec0003800000 */
[----:B------:R-:W-:Y:S01]  /*31d0*/  @!P0 IMAD.MOV.U32 R63, RZ, RZ, R10 ;  /* 0x000000ffff3f8224 */ /* 0x000fe200078e000a */
[----:B------:R-:W-:-:S03]  /*31e0*/  LEA R6, P0, R4, R8, 0x8 ;  /* 0x0000000804067211 */ /* 0x000fc600078040ff */
[----:B------:R-:W-:Y:S01]  /*31f0*/  IMAD R31, R31, R22, R63 ;  /* 0x000000161f1f7224 */ /* 0x000fe200078e023f */
[----:B------:R-:W-:-:S05]  /*3200*/  LEA.HI.X R7, R4, R9, R5, 0x8, P0 ;  /* 0x0000000904077211 */ /* 0x000fca00000f4405 */
[----:B------:R1:W-:Y:S01]  /*3210*/  STG.E.U8 desc[UR36][R6.64+0x9], R31 ;  /* 0x0000091f06007986 */ /* 0x0003e2000c101124 */
[----:B------:R-:W-:Y:S05]  /*3220*/  BRA `(.L_x_63) ;  /* 0x0000000800087947 */ /* 0x000fea0003800000 */
.L_x_30:
[C---:B------:R-:W-:Y:S01]  /*3230*/  ISETP.GE.AND P2, PT, R49.reuse, 0x1, PT ;  /* 0x000000013100780c */ /* 0x040fe20003f46270 */
[----:B------:R-:W-:Y:S01]  /*3240*/  ULDC.64 UR4, c[0x0][0x5c0] ;  /* 0x0001700000047ab9 */ /* 0x000fe20000000a00 */
[----:B------:R-:W-:Y:S02]  /*3250*/  ISETP.GE.AND P3, PT, R49, 0x9, PT ;  /* 0x000000093100780c */ /* 0x000fe40003f66270 */
[C---:B------:R-:W-:Y:S02]  /*3260*/  ISETP.LT.OR P1, PT, R3.reuse, 0x1, !P2 ;  /* 0x000000010300780c */ /* 0x040fe40005721670 */
[C---:B------:R-:W-:Y:S02]  /*3270*/  ISETP.LT.OR P5, PT, R3.reuse, 0x2, !P2 ;  /* 0x000000020300780c */ /* 0x040fe400057a1670 */
[----:B------:R-:W-:Y:S02]  /*3280*/  IADD3 R12, P0, R12, UR4, RZ ;  /* 0x000000040c0c7c10 */ /* 0x000fe4000ff1e0ff */
[----:B------:R-:W-:-:S02]  /*3290*/  ISETP.LT.OR P4, PT, R3, 0x1, !P3 ;  /* 0x000000010300780c */ /* 0x000fc40005f81670 */
[----:B------:R-:W-:Y:S02]  /*32a0*/  IADD3.X R13, R62, UR5, RZ, P0, !PT ;  /* 0x000000053e0d7c10 */ /* 0x000fe400087fe4ff */
[----:B------:R-:W-:-:S03]  /*32b0*/  ISETP.LT.OR P0, PT, R3, 0x2, !P3 ;  /* 0x000000020300780c */ /* 0x000fc60005f01670 */
[-C--:B------:R-:W-:Y:S02]  /*32c0*/  @!P1 IMAD R9, R40, R22.reuse, RZ ;  /* 0x0000001628099224 */ /* 0x080fe400078e02ff */
[----:B------:R-:W-:-:S03]  /*32d0*/  @!P5 IMAD R41, R41, R22, RZ ;  /* 0x000000162929d224 */ /* 0x000fc600078e02ff */
[----:B------:R0:W-:Y:S01]  /*32e0*/  @!P1 STG.E.U8 desc[UR36][R12.64], R9 ;  /* 0x000000090c009986 */ /* 0x0001e2000c101124 */
[----:B------:R-:W-:Y:S01]  /*32f0*/  LEA R6, P1, R4, R12, 0x3 ;  /* 0x0000000c04067211 */ /* 0x000fe200078218ff */
[-C--:B------:R-:W-:Y:S02]  /*3300*/  @!P4 IMAD R11, R42, R22.reuse, RZ ;  /* 0x000000162a0bc224 */ /* 0x080fe400078e02ff */
[----:B------:R-:W-:Y:S01]  /*3310*/  @!P5 STG.E.U8 desc[UR36][R12.64+0x1], R41 ;  /* 0x000001290c00d986 */ /* 0x000fe2000c101124 */
[----:B------:R-:W-:Y:S01]  /*3320*/  ISETP.LT.OR P5, PT, R3, 0x9, !P2 ;  /* 0x000000090300780c */ /* 0x000fe200057a1670 */
[----:B------:R-:W-:Y:S01]  /*3330*/  @!P0 IMAD R43, R43, R22, RZ ;  /* 0x000000162b2b8224 */ /* 0x000fe200078e02ff */
[----:B------:R-:W-:Y:S02]  /*3340*/  LEA.HI.X R7, R4, R13, R5, 0x3, P1 ;  /* 0x0000000d04077211 */ /* 0x000fe400008f1c05 */
[----:B------:R-:W-:Y:S02]  /*3350*/  ISETP.GE.AND P1, PT, R49, 0x81, PT ;  /* 0x000000813100780c */ /* 0x000fe40003f26270 */
[C---:B------:R-:W-:Y:S01]  /*3360*/  ISETP.LT.OR P2, PT, R3.reuse, 0xa, !P2 ;  /* 0x0000000a0300780c */ /* 0x040fe20005741670 */
[----:B------:R1:W-:Y:S01]  /*3370*/  @!P4 STG.E.U8 desc[UR36][R6.64], R11 ;  /* 0x0000000b0600c986 */ /* 0x0003e2000c101124 */
[----:B------:R-:W-:-:S03]  /*3380*/  ISETP.LT.OR P4, PT, R3, 0x1, !P1 ;  /* 0x000000010300780c */ /* 0x000fc60004f81670 */
[----:B------:R-:W-:Y:S01]  /*3390*/  @!P0 STG.E.U8 desc[UR36][R6.64+0x1], R43 ;  /* 0x0000012b06008986 */ /* 0x000fe2000c101124 */
[C---:B------:R-:W-:Y:S01]  /*33a0*/  ISETP.LT.OR P0, PT, R3.reuse, 0x9, !P3 ;  /* 0x000000090300780c */ /* 0x040fe20005f01670 */
[----:B------:R-:W-:Y:S01]  /*33b0*/  @!P5 IMAD R15, R44, R22, RZ ;  /* 0x000000162c0fd224 */ /* 0x000fe200078e02ff */
[----:B------:R-:W-:-:S04]  /*33c0*/  ISETP.LT.OR P3, PT, R3, 0xa, !P3 ;  /* 0x0000000a0300780c */ /* 0x000fc80005f61670 */
[----:B------:R2:W-:Y:S01]  /*33d0*/  @!P5 STG.E.U8 desc[UR36][R12.64+0x8], R15 ;  /* 0x0000080f0c00d986 */ /* 0x0005e2000c101124 */
[----:B------:R-:W-:Y:S01]  /*33e0*/  ISETP.LT.OR P5, PT, R3, 0x2, !P1 ;  /* 0x000000020300780c */ /* 0x000fe20004fa1670 */
[----:B------:R-:W-:Y:S02]  /*33f0*/  @!P2 IMAD R45, R45, R22, RZ ;  /* 0x000000162d2da224 */ /* 0x000fe400078e02ff */
[----:B------:R-:W-:Y:S02]  /*3400*/  @!P4 IMAD.MOV.U32 R8, RZ, RZ, R6 ;  /* 0x000000ffff08c224 */ /* 0x000fe400078e0006 */
[----:B0-----:R-:W-:Y:S01]  /*3410*/  @!P4 IMAD.MOV.U32 R9, RZ, RZ, R7 ;  /* 0x000000ffff09c224 */ /* 0x001fe200078e0007 */
[----:B------:R0:W-:Y:S01]  /*3420*/  @!P2 STG.E.U8 desc[UR36][R12.64+0x9], R45 ;  /* 0x0000092d0c00a986 */ /* 0x0001e2000c101124 */
[----:B-1----:R-:W-:Y:S01]  /*3430*/  @!P4 IMAD R11, R5, 0x78, RZ ;  /* 0x00000078050bc824 */ /* 0x002fe200078e02ff */
[C---:B------:R-:W-:Y:S01]  /*3440*/  ISETP.LT.OR P2, PT, R3.reuse, 0x9, !P1 ;  /* 0x000000090300780c */ /* 0x040fe20004f41670 */
[----:B------:R-:W-:Y:S01]  /*3450*/  @!P4 IMAD.WIDE.U32 R8, R4, 0x78, R8 ;  /* 0x000000780408c825 */ /* 0x000fe200078e0008 */
[----:B------:R-:W-:-:S03]  /*3460*/  ISETP.LT.OR P1, PT, R3, 0xa, !P1 ;  /* 0x0000000a0300780c */ /* 0x000fc60004f21670 */
[-C--:B------:R-:W-:Y:S02]  /*3470*/  @!P0 IMAD R21, R46, R22.reuse, RZ ;  /* 0x000000162e158224 */ /* 0x080fe400078e02ff */
[----:B------:R-:W-:Y:S02]  /*3480*/  @!P4 IMAD.IADD R9, R9, 0x1, R11 ;  /* 0x000000010909c824 */ /* 0x000fe400078e020b */
[-C--:B------:R-:W-:Y:S01]  /*3490*/  @!P3 IMAD R47, R47, R22.reuse, RZ ;  /* 0x000000162f2fb224 */ /* 0x080fe200078e02ff */
[----:B------:R1:W-:Y:S01]  /*34a0*/  @!P0 STG.E.U8 desc[UR36][R6.64+0x8], R21 ;  /* 0x0000081506008986 */ /* 0x0003e2000c101124 */
[----:B--2---:R-:W-:Y:S01]  /*34b0*/  @!P5 IMAD R15, R5, 0x78, RZ ;  /* 0x00000078050fd824 */ /* 0x004fe200078e02ff */
[----:B------:R-:W-:Y:S01]  /*34c0*/  ISETP.GE.AND P0, PT, R49, 0x89, PT ;  /* 0x000000893100780c */ /* 0x000fe20003f06270 */
[----:B------:R-:W-:Y:S01]  /*34d0*/  @!P5 IMAD.WIDE.U32 R10, R4, 0x78, R6 ;  /* 0x00000078040ad825 */ /* 0x000fe200078e0006 */
[----:B------:R-:W-:Y:S02]  /*34e0*/  @!P3 STG.E.U8 desc[UR36][R6.64+0x9], R47 ;  /* 0x0000092f0600b986 */ /* 0x000fe4000c101124 */
[----:B------:R-:W-:Y:S01]  /*34f0*/  ISETP.LT.OR P3, PT, R3, 0x1, !P0 ;  /* 0x000000010300780c */ /* 0x000fe20004761670 */
[----:B------:R-:W-:-:S02]  /*3500*/  @!P4 IMAD R41, R32, R22, RZ ;  /* 0x000000162029c224 */ /* 0x000fc400078e02ff */
[----:B------:R-:W-:Y:S02]  /*3510*/  @!P5 IMAD.IADD R15, R11, 0x1, R15 ;  /* 0x000000010b0fd824 */ /* 0x000fe400078e020f */
[----:B------:R-:W-:Y:S01]  /*3520*/  @!P5 IMAD.MOV.U32 R14, RZ, RZ, R10 ;  /* 0x000000ffff0ed224 */ /* 0x000fe200078e000a */
[----:B------:R2:W-:Y:S01]  /*3530*/  @!P4 STG.E.U8 desc[UR36][R8.64], R41 ;  /* 0x000000290800c986 */ /* 0x0005e2000c101124 */
[----:B------:R-:W-:Y:S01]  /*3540*/  @!P5 IMAD R33, R33, R22, RZ ;  /* 0x000000162121d224 */ /* 0x000fe200078e02ff */
[----:B------:R-:W-:Y:S01]  /*3550*/  IADD3 R10, P4, R6, UR41, RZ ;  /* 0x00000029060a7c10 */ /* 0x000fe2000ff9e0ff */
[----:B------:R-:W-:Y:S02]  /*3560*/  @!P2 IMAD R11, R5, 0x78, RZ ;  /* 0x00000078050ba824 */ /* 0x000fe400078e02ff */
[----:B0-----:R-:W-:Y:S01]  /*3570*/  @!P2 IMAD.WIDE.U32 R12, R4, 0x78, R6 ;  /* 0x00000078040ca825 */ /* 0x001fe200078e0006 */
[----:B------:R0:W-:Y:S01]  /*3580*/  @!P5 STG.E.U8 desc[UR36][R14.64+0x1], R33 ;  /* 0x000001210e00d986 */ /* 0x0001e2000c101124 */
[----:B------:R-:W-:-:S02]  /*3590*/  ISETP.LT.OR P5, PT, R3, 0x2, !P0 ;  /* 0x000000020300780c */ /* 0x000fc400047a1670 */
[----:B------:R-:W-:Y:S01]  /*35a0*/  @!P2 IMAD.IADD R13, R13, 0x1, R11 ;  /* 0x000000010d0da824 */ /* 0x000fe200078e020b */
[----:B------:R-:W-:Y:S01]  /*35b0*/  IADD3.X R11, R7, UR40, RZ, P4, !PT ;  /* 0x00000028070b7c10 */ /* 0x000fe2000a7fe4ff */
[-C--:B-1----:R-:W-:Y:S01]  /*35c0*/  @!P3 IMAD R21, R34, R22.reuse, RZ ;  /* 0x000000162215b224 */ /* 0x082fe200078e02ff */
[C---:B------:R-:W-:Y:S01]  /*35d0*/  ISETP.LT.OR P4, PT, R3.reuse, 0x9, !P0 ;  /* 0x000000090300780c */ /* 0x040fe20004781670 */
[----:B--2---:R-:W-:Y:S01]  /*35e0*/  @!P1 IMAD.WIDE.U32 R8, R4, 0x78, R6 ;  /* 0x0000007804089825 */ /* 0x004fe200078e0006 */
[----:B------:R-:W-:Y:S02]  /*35f0*/  ISETP.LT.OR P0, PT, R3, 0xa, !P0 ;  /* 0x0000000a0300780c */ /* 0x000fe40004701670 */
[----:B------:R1:W-:Y:S01]  /*3600*/  @!P3 STG.E.U8 desc[UR36][R10.64], R21 ;  /* 0x000000150a00b986 */ /* 0x0003e2000c101124 */
[----:B------:R-:W-:Y:S01]  /*3610*/  ISETP.GE.AND P3, PT, R49, 0x101, PT ;  /* 0x000001013100780c */ /* 0x000fe20003f66270 */
[-C--:B0-----:R-:W-:Y:S02]  /*3620*/  @!P2 IMAD R15, R36, R22.reuse, RZ ;  /* 0x00000016240fa224 */ /* 0x081fe400078e02ff */
[----:B------:R-:W-:-:S02]  /*3630*/  @!P5 IMAD R35, R35, R22, RZ ;  /* 0x000000162323d224 */ /* 0x000fc400078e02ff */
[----:B------:R-:W-:Y:S02]  /*3640*/  @!P5 IMAD.MOV.U32 R6, RZ, RZ, R10 ;  /* 0x000000ffff06d224 */ /* 0x000fe400078e000a */
[----:B------:R-:W-:Y:S02]  /*3650*/  @!P5 IMAD.MOV.U32 R7, RZ, RZ, R11 ;  /* 0x000000ffff07d224 */ /* 0x000fe400078e000b */
[----:B------:R-:W-:Y:S02]  /*3660*/  @!P1 IMAD R33, R5, 0x78, RZ ;  /* 0x0000007805219824 */ /* 0x000fe400078e02ff */
[-C--:B------:R-:W-:Y:S01]  /*3670*/  @!P1 IMAD R37, R37, R22.reuse, RZ ;  /* 0x0000001625259224 */ /* 0x080fe200078e02ff */
[----:B------:R0:W-:Y:S01]  /*3680*/  @!P5 STG.E.U8 desc[UR36][R6.64+0x1], R35 ;  /* 0x000001230600d986 */ /* 0x0001e2000c101124 */
[----:B------:R-:W-:Y:S01]  /*3690*/  ISETP.LT.OR P5, PT, R3, 0x1, !P3 ;  /* 0x000000010300780c */ /* 0x000fe20005fa1670 */
[----:B------:R-:W-:Y:S02]  /*36a0*/  @!P1 IMAD.IADD R9, R9, 0x1, R33 ;  /* 0x0000000109099824 */ /* 0x000fe400078e0221 */
[----:B------:R2:W-:Y:S01]  /*36b0*/  @!P2 STG.E.U8 desc[UR36][R12.64+0x8], R15 ;  /* 0x0000080f0c00a986 */ /* 0x0005e2000c101124 */
[----:B------:R-:W-:Y:S01]  /*36c0*/  ISETP.LT.OR P2, PT, R3, 0x2, !P3 ;  /* 0x000000020300780c */ /* 0x000fe20005f41670 */
[----:B-1----:R-:W-:-:S02]  /*36d0*/  @!P4 IMAD R21, R38, R22, RZ ;  /* 0x000000162615c224 */ /* 0x002fc400078e02ff */
[----:B------:R-:W-:Y:S01]  /*36e0*/  @!P0 IMAD R39, R39, R22, RZ ;  /* 0x0000001627278224 */ /* 0x000fe200078e02ff */
[----:B------:R1:W-:Y:S01]  /*36f0*/  @!P1 STG.E.U8 desc[UR36][R8.64+0x9], R37 ;  /* 0x0000092508009986 */ /* 0x0003e2000c101124 */
[----:B------:R-:W-:-:S03]  /*3700*/  ISETP.GE.AND P1, PT, R49, 0x109, PT ;  /* 0x000001093100780c */ /* 0x000fc60003f26270 */
[----:B------:R3:W-:Y:S01]  /*3710*/  @!P4 STG.E.U8 desc[UR36][R10.64+0x8], R21 ;  /* 0x000008150a00c986 */ /* 0x0007e2000c101124 */
[--C-:B0-----:R-:W-:Y:S01]  /*3720*/  @!P5 IMAD.MOV.U32 R6, RZ, RZ, R10.reuse ;  /* 0x000000ffff06d224 */ /* 0x101fe200078e000a */
[C---:B------:R-:W-:Y:S01]  /*3730*/  ISETP.LT.OR P4, PT, R3.reuse, 0x9, !P3 ;  /* 0x000000090300780c */ /* 0x040fe20005f81670 */
[--C-:B------:R-:W-:Y:S01]  /*3740*/  @!P5 IMAD.MOV.U32 R7, RZ, RZ, R11.reuse ;  /* 0x000000ffff07d224 */ /* 0x100fe200078e000b */
[----:B------:R-:W-:Y:S01]  /*3750*/  @!P0 STG.E.U8 desc[UR36][R10.64+0x9], R39 ;  /* 0x000009270a008986 */ /* 0x000fe2000c101124 */
[----:B------:R-:W-:Y:S01]  /*3760*/  ISETP.LT.OR P0, PT, R3, 0x1, !P1 ;  /* 0x000000010300780c */ /* 0x000fe20004f01670 */
[----:B--2---:R-:W-:Y:S01]  /*3770*/  @!P5 IMAD R13, R5, 0x78, RZ ;  /* 0x00000078050dd824 */ /* 0x004fe200078e02ff */
[----:B------:R-:W-:Y:S01]  /*3780*/  ISETP.LT.OR P3, PT, R3, 0xa, !P3 ;  /* 0x0000000a0300780c */ /* 0x000fe20005f61670 */
[----:B-1----:R-:W-:Y:S02]  /*3790*/  @!P2 IMAD.MOV.U32 R8, RZ, RZ, R10 ;  /* 0x000000ffff08a224 */ /* 0x002fe400078e000a */
[----:B------:R-:W-:-:S02]  /*37a0*/  @!P2 IMAD.MOV.U32 R9, RZ, RZ, R11 ;  /* 0x000000ffff09a224 */ /* 0x000fc400078e000b */
[----:B------:R-:W-:-:S04]  /*37b0*/  @!P5 IMAD.WIDE.U32 R6, R4, 0x78, R6 ;  /* 0x000000780406d825 */ /* 0x000fc800078e0006 */
[----:B------:R-:W-:Y:S02]  /*37c0*/  @!P2 IMAD R33, R5, 0x78, RZ ;  /* 0x000000780521a824 */ /* 0x000fe400078e02ff */
[----:B------:R-:W-:-:S04]  /*37d0*/  @!P2 IMAD.WIDE.U32 R8, R4, 0x78, R8 ;  /* 0x000000780408a825 */ /* 0x000fc800078e0008 */
[----:B------:R-:W-:Y:S02]  /*37e0*/  @!P5 IMAD.IADD R7, R13, 0x1, R7 ;  /* 0x000000010d07d824 */ /* 0x000fe400078e0207 */
[-C--:B------:R-:W-:Y:S02]  /*37f0*/  @!P5 IMAD R15, R24, R22.reuse, RZ ;  /* 0x00000016180fd224 */ /* 0x080fe400078e02ff */
[----:B------:R-:W-:Y:S02]  /*3800*/  @!P2 IMAD.IADD R9, R33, 0x1, R9 ;  /* 0x000000012109a824 */ /* 0x000fe400078e0209 */
[-C--:B------:R-:W-:Y:S01]  /*3810*/  @!P2 IMAD R25, R25, R22.reuse, RZ ;  /* 0x000000161919a224 */ /* 0x080fe200078e02ff */
[----:B------:R0:W-:Y:S01]  /*3820*/  @!P5 STG.E.U8 desc[UR36][R6.64], R15 ;  /* 0x0000000f0600d986 */ /* 0x0001e2000c101124 */
[----:B------:R-:W-:Y:S01]  /*3830*/  @!P0 IADD3 R12, P5, R10, UR41, RZ ;  /* 0x000000290a0c8c10 */ /* 0x000fe2000ffbe0ff */
[----:B------:R-:W-:Y:S02]  /*3840*/  @!P3 IMAD.MOV.U32 R14, RZ, RZ, R10 ;  /* 0x000000ffff0eb224 */ /* 0x000fe400078e000a */
[----:B------:R1:W-:Y:S01]  /*3850*/  @!P2 STG.E.U8 desc[UR36][R8.64+0x1], R25 ;  /* 0x000001190800a986 */ /* 0x0003e2000c101124 */
[----:B------:R-:W-:Y:S01]  /*3860*/  ISETP.LT.OR P2, PT, R3, 0x2, !P1 ;  /* 0x000000020300780c */ /* 0x000fe20004f41670 */
[----:B------:R-:W-:Y:S01]  /*3870*/  @!P3 IMAD R33, R5, 0x78, RZ ;  /* 0x000000780521b824 */ /* 0x000fe200078e02ff */
[----:B------:R-:W-:Y:S01]  /*3880*/  @!P0 IADD3.X R13, R11, UR40, RZ, P5, !PT ;  /* 0x000000280b0d8c10 */ /* 0x000fe2000affe4ff */
[-C--:B---3--:R-:W-:Y:S01]  /*3890*/  @!P4 IMAD R21, R28, R22.reuse, RZ ;  /* 0x000000161c15c224 */ /* 0x088fe200078e02ff */
[----:B------:R-:W-:Y:S01]  /*38a0*/  ISETP.LT.OR P5, PT, R3, 0x9, !P1 ;  /* 0x000000090300780c */ /* 0x000fe20004fa1670 */
[-C--:B------:R-:W-:Y:S01]  /*38b0*/  @!P3 IMAD R29, R29, R22.reuse, RZ ;  /* 0x000000161d1db224 */ /* 0x080fe200078e02ff */
[----:B------:R-:W-:Y:S01]  /*38c0*/  ISETP.LT.OR P1, PT, R3, 0xa, !P1 ;  /* 0x0000000a0300780c */ /* 0x000fe20004f21670 */
[----:B------:R-:W-:-:S02]  /*38d0*/  @!P0 IMAD R3, R26, R22, RZ ;  /* 0x000000161a038224 */ /* 0x000fc400078e02ff */
[----:B0-----:R-:W-:Y:S02]  /*38e0*/  @!P4 IMAD.MOV.U32 R6, RZ, RZ, R10 ;  /* 0x000000ffff06c224 */ /* 0x001fe400078e000a */
[--C-:B------:R-:W-:Y:S01]  /*38f0*/  @!P4 IMAD.MOV.U32 R7, RZ, RZ, R11.reuse ;  /* 0x000000ffff07c224 */ /* 0x100fe200078e000b */
[----:B------:R0:W-:Y:S01]  /*3900*/  @!P0 STG.E.U8 desc[UR36][R12.64], R3 ;  /* 0x000000030c008986 */ /* 0x0001e2000c101124 */
[----:B------:R-:W-:Y:S02]  /*3910*/  @!P3 IMAD.MOV.U32 R15, RZ, RZ, R11 ;  /* 0x000000ffff0fb224 */ /* 0x000fe400078e000b */
[----:B------:R-:W-:-:S04]  /*3920*/  @!P4 IMAD.WIDE.U32 R6, R4, 0x78, R6 ;  /* 0x000000780406c825 */ /* 0x000fc800078e0006 */
[----:B------:R-:W-:Y:S01]  /*3930*/  @!P3 IMAD.WIDE.U32 R14, R4, 0x78, R14 ;  /* 0x00000078040eb825 */ /* 0x000fe200078e000e */
[----:B------:R-:W-:-:S03]  /*3940*/  @!P2 IADD3 R4, P0, R10, UR41, RZ ;  /* 0x000000290a04ac10 */ /* 0x000fc6000ff1e0ff */
[----:B-1----:R-:W-:Y:S01]  /*3950*/  @!P4 IMAD R9, R5, 0x78, RZ ;  /* 0x000000780509c824 */ /* 0x002fe200078e02ff */
[----:B------:R-:W-:Y:S01]  /*3960*/  @!P2 IADD3.X R5, R11, UR40, RZ, P0, !PT ;  /* 0x000000280b05ac10 */ /* 0x000fe200087fe4ff */
[-C--:B------:R-:W-:Y:S01]  /*3970*/  @!P2 IMAD R27, R27, R22.reuse, RZ ;  /* 0x000000161b1ba224 */ /* 0x080fe200078e02ff */
[----:B------:R-:W-:Y:S01]  /*3980*/  @!P5 IADD3 R8, P0, R10, UR41, RZ ;  /* 0x000000290a08dc10 */ /* 0x000fe2000ff1e0ff */
[----:B------:R-:W-:Y:S02]  /*3990*/  @!P4 IMAD.IADD R7, R9, 0x1, R7 ;  /* 0x000000010907c824 */ /* 0x000fe400078e0207 */
[----:B------:R-:W-:Y:S01]  /*39a0*/  @!P3 IMAD.IADD R15, R33, 0x1, R15 ;  /* 0x00000001210fb824 */ /* 0x000fe200078e020f */
[----:B------:R-:W-:Y:S01]  /*39b0*/  @!P5 IADD3.X R9, R11, UR40, RZ, P0, !PT ;  /* 0x000000280b09dc10 */ /* 0x000fe200087fe4ff */
[-C--:B------:R-:W-:Y:S01]  /*39c0*/  @!P5 IMAD R25, R30, R22.reuse, RZ ;  /* 0x000000161e19d224 */ /* 0x080fe200078e02ff */
[----:B------:R-:W-:Y:S01]  /*39d0*/  @!P1 IADD3 R10, P0, R10, UR41, RZ ;  /* 0x000000290a0a9c10 */ /* 0x000fe2000ff1e0ff */
[----:B------:R-:W-:Y:S01]  /*39e0*/  @!P1 IMAD R31, R31, R22, RZ ;  /* 0x000000161f1f9224 */ /* 0x000fe200078e02ff */
[----:B------:R0:W-:Y:S02]  /*39f0*/  @!P2 STG.E.U8 desc[UR36][R4.64+0x1], R27 ;  /* 0x0000011b0400a986 */ /* 0x0001e4000c101124 */
[----:B------:R-:W-:-:S02]  /*3a00*/  @!P1 IADD3.X R11, R11, UR40, RZ, P0, !PT ;  /* 0x000000280b0b9c10 */ /* 0x000fc400087fe4ff */
[----:B------:R0:W-:Y:S04]  /*3a10*/  @!P4 STG.E.U8 desc[UR36][R6.64+0x8], R21 ;  /* 0x000008150600c986 */ /* 0x0001e8000c101124 */
[----:B------:R0:W-:Y:S04]  /*3a20*/  @!P3 STG.E.U8 desc[UR36][R14.64+0x9], R29 ;  /* 0x0000091d0e00b986 */ /* 0x0001e8000c101124 */
[----:B------:R0:W-:Y:S04]  /*3a30*/  @!P5 STG.E.U8 desc[UR36][R8.64+0x8], R25 ;  /* 0x000008190800d986 */ /* 0x0001e8000c101124 */
[----:B------:R0:W-:Y:S02]  /*3a40*/  @!P1 STG.E.U8 desc[UR36][R10.64+0x9], R31 ;  /* 0x0000091f0a009986 */ /* 0x0001e4000c101124 */
.L_x_63:
[----:B------:R-:W-:Y:S05]  /*3a50*/  BSYNC B0 ;  /* 0x0000000000007941 */ /* 0x000fea0003800000 */
.L_x_29:
[----:B------:R-:W-:Y:S01]  /*3a60*/  ULDC UR4, c[0x0][0xc] ;  /* 0x0000030000047ab9 */ /* 0x000fe20000000800 */
[----:B------:R-:W-:Y:S01]  /*3a70*/  ULDC UR5, c[0x0][0x10] ;  /* 0x0000040000057ab9 */ /* 0x000fe20000000800 */
[----:B0-----:R-:W0:Y:S01]  /*3a80*/  LDC R3, c[0x0][0x14] ;  /* 0x00000500ff037b82 */ /* 0x001e220000000800 */
[----:B------:R-:W-:Y:S01]  /*3a90*/  UIMAD.WIDE.U32 UR4, UR4, UR5, URZ ;  /* 0x00000005040472a5 */ /* 0x000fe2000f8e003f */
[----:B------:R-:W-:Y:S02]  /*3aa0*/  IMAD.MOV.U32 R49, RZ, RZ, -0x1 ;  /* 0xffffffffff317424 */ /* 0x000fe400078e00ff */
[----:B------:R-:W-:-:S03]  /*3ab0*/  IMAD.MOV.U32 R51, RZ, RZ, -0x1 ;  /* 0xffffffffff337424 */ /* 0x000fc600078e00ff */
[----:B0-----:R-:W-:-:S04]  /*3ac0*/  IMAD.WIDE.U32 R16, R3, UR4, R16 ;  /* 0x0000000403107c25 */ /* 0x001fc8000f8e0010 */
[----:B------:R-:W-:Y:S01]  /*3ad0*/  IMAD R3, R3, UR5, RZ ;  /* 0x0000000503037c24 */ /* 0x000fe2000f8e02ff */
[----:B------:R-:W-:Y:S02]  /*3ae0*/  ULDC.64 UR4, c[0x0][0x650] ;  /* 0x0001940000047ab9 */ /* 0x000fe40000000a00 */
[----:B------:R-:W-:Y:S01]  /*3af0*/  ISETP.GE.U32.AND P0, PT, R16, UR4, PT ;  /* 0x0000000410007c0c */ /* 0x000fe2000bf06070 */
[--C-:B------:R-:W-:Y:S01]  /*3b00*/  IMAD.IADD R17, R17, 0x1, R3.reuse ;  /* 0x0000000111117824 */ /* 0x100fe200078e0203 */
[----:B------:R-:W-:-:S04]  /*3b10*/  PRMT R3, RZ, 0x7610, R3 ;  /* 0x00007610ff037816 */ /* 0x000fc80000000003 */
[----:B------:R-:W-:-:S13]  /*3b20*/  ISETP.GE.U32.AND.EX P0, PT, R17, UR5, PT, P0 ;  /* 0x0000000511007c0c */ /* 0x000fda000bf06100 */
[----:B------:R-:W-:Y:S05]  /*3b30*/  @P0 BRA `(.L_x_64) ;  /* 0x0000000400640947 */ /* 0x000fea0003800000 */
[----:B------:R-:W0:Y:S01]  /*3b40*/  S2R R12, SR_CTAID.X ;  /* 0x00000000000c7919 */ /* 0x000e220000002500 */
[----:B------:R-:W2:Y:S01]  /*3b50*/  LDC.64 R10, c[0x0][0x628] ;  /* 0x00018a00ff0a7b82 */ /* 0x000ea20000000a00 */
[----:B------:R-:W-:Y:S01]  /*3b60*/  ULDC UR4, c[0x0][0x150] ;  /* 0x0000540000047ab9 */ /* 0x000fe20000000800 */
[----:B------:R-:W-:Y:S01]  /*3b70*/  IMAD.MOV.U32 R8, RZ, RZ, R16 ;  /* 0x000000ffff087224 */ /* 0x000fe200078e0010 */
[----:B------:R-:W3:Y:S01]  /*3b80*/  S2R R24, SR_CTAID.Y ;  /* 0x0000000000187919 */ /* 0x000ee20000002600 */
[----:B------:R-:W-:-:S04]  /*3b90*/  IMAD.MOV.U32 R9, RZ, RZ, R17 ;  /* 0x000000ffff097224 */ /* 0x000fc800078e0011 */
[----:B------:R-:W4:Y:S08]  /*3ba0*/  LDC R21, c[0x0][0x144] ;  /* 0x00005100ff157b82 */ /* 0x000f300000000800 */
[----:B------:R-:W1:Y:S08]  /*3bb0*/  LDC R0, c[0x0][0x630] ;  /* 0x00018c00ff007b82 */ /* 0x000e700000000800 */
[----:B------:R-:W1:Y:S01]  /*3bc0*/  LDC.64 R14, c[0x0][0x620] ;  /* 0x00018800ff0e7b82 */ /* 0x000e620000000a00 */
[----:B--2---:R-:W-:-:S04]  /*3bd0*/  ISETP.NE.U32.AND P0, PT, R10, RZ, PT ;  /* 0x000000ff0a00720c */ /* 0x004fc80003f05070 */
[----:B------:R-:W-:Y:S02]  /*3be0*/  ISETP.NE.AND.EX P0, PT, R11, RZ, PT, P0 ;  /* 0x000000ff0b00720c */ /* 0x000fe40003f05300 */
[----:B0-----:R-:W-:-:S05]  /*3bf0*/  I2FP.F32.U32 R3, R12 ;  /* 0x0000000c00037245 */ /* 0x001fca0000201000 */
[----:B------:R-:W-:-:S04]  /*3c00*/  FMUL R3, R3, UR4 ;  /* 0x0000000403037c20 */ /* 0x000fc80008400000 */
[----:B------:R0:W2:Y:S02]  /*3c10*/  F2I.U32.TRUNC.NTZ R20, R3 ;  /* 0x0000000300147305 */ /* 0x0000a4000020f000 */
[----:B---34-:R-:W-:Y:S05]  /*3c20*/  @!P0 BRA `(.L_x_65) ;  /* 0x0000000000288947 */ /* 0x018fea0003800000 */
[----:B0-----:R-:W0:Y:S02]  /*3c30*/  LDC R3, c[0x0][0x634] ;  /* 0x00018d00ff037b82 */ /* 0x001e240000000800 */
[----:B0-----:R-:W-:-:S05]  /*3c40*/  IADD3 R3, P0, R16, R3, RZ ;  /* 0x0000000310037210 */ /* 0x001fca0007f1e0ff */
[----:B------:R-:W-:-:S04]  /*3c50*/  IMAD.X R13, RZ, RZ, R17, P0 ;  /* 0x000000ffff0d7224 */ /* 0x000fc800000e0611 */
[----:B------:R-:W-:-:S04]  /*3c60*/  IMAD.WIDE.U32 R4, R13, R10, RZ ;  /* 0x0000000a0d047225 */ /* 0x000fc800078e00ff */
[----:B-1----:R-:W-:-:S04]  /*3c70*/  IMAD.WIDE.U32 R6, P0, R3, R11, R4 ;  /* 0x0000000b03067225 */ /* 0x002fc80007800004 */
[----:B------:R-:W-:-:S04]  /*3c80*/  IMAD.WIDE.U32 R4, R3, R10, RZ ;  /* 0x0000000a03047225 */ /* 0x000fc800078e00ff */
[----:B------:R-:W-:Y:S01]  /*3c90*/  IMAD.X R9, RZ, RZ, RZ, P0 ;  /* 0x000000ffff097224 */ /* 0x000fe200000e06ff */
[----:B------:R-:W-:Y:S01]  /*3ca0*/  IADD3 RZ, P0, R5, R6, RZ ;  /* 0x0000000605ff7210 */ /* 0x000fe20007f1e0ff */
[----:B------:R-:W-:-:S04]  /*3cb0*/  IMAD.MOV.U32 R8, RZ, RZ, R7 ;  /* 0x000000ffff087224 */ /* 0x000fc800078e0007 */
[----:B------:R-:W-:-:S08]  /*3cc0*/  IMAD.WIDE.U32.X R8, R13, R11, R8, P0 ;  /* 0x0000000b0d087225 */ /* 0x000fd000000e0408 */
.L_x_65:
[----:B------:R-:W3:Y:S01]  /*3cd0*/  LDC.64 R28, c[0x0][0x640] ;  /* 0x00019000ff1c7b82 */ /* 0x000ee20000000a00 */
[-CC-:B-1----:R-:W-:Y:S01]  /*3ce0*/  SHF.R.U64 R51, R8, R0.reuse, R9.reuse ;  /* 0x0000000008337219 */ /* 0x182fe20000001209 */
[----:B--2---:R-:W-:Y:S01]  /*3cf0*/  IMAD.MOV R20, RZ, RZ, -R20 ;  /* 0x000000ffff147224 */ /* 0x004fe200078e0a14 */
[----:B------:R-:W-:Y:S01]  /*3d00*/  SHF.R.U32.HI R0, RZ, R0, R9 ;  /* 0x00000000ff007219 */ /* 0x000fe20000011609 */
[----:B------:R-:W-:Y:S01]  /*3d10*/  ULDC UR4, c[0x0][0x154] ;  /* 0x0000550000047ab9 */ /* 0x000fe20000000800 */
[----:B0-----:R-:W-:Y:S01]  /*3d20*/  IADD3 R3, P0, RZ, -R51, RZ ;  /* 0x80000033ff037210 */ /* 0x001fe20007f1e0ff */
[----:B------:R-:W-:Y:S02]  /*3d30*/  IMAD R21, R21, R20, R12 ;  /* 0x0000001415157224 */ /* 0x000fe400078e020c */
[----:B------:R-:W0:Y:S01]  /*3d40*/  LDC R6, c[0x0][0x618] ;  /* 0x00018600ff067b82 */ /* 0x000e220000000800 */
[----:B------:R-:W-:Y:S02]  /*3d50*/  IMAD.MOV.U32 R7, RZ, RZ, 0x1 ;  /* 0x00000001ff077424 */ /* 0x000fe400078e00ff */
[----:B------:R-:W-:-:S04]  /*3d60*/  IMAD.X R5, RZ, RZ, ~R0, P0 ;  /* 0x000000ffff057224 */ /* 0x000fc800000e0e00 */
[-C--:B------:R-:W-:Y:S01]  /*3d70*/  IMAD R0, R5, R14.reuse, RZ ;  /* 0x0000000e05007224 */ /* 0x080fe200078e02ff */
[----:B------:R-:W1:Y:S01]  /*3d80*/  LDC R8, c[0x0][0x608] ;  /* 0x00018200ff087b82 */ /* 0x000e620000000800 */
[----:B------:R-:W-:-:S04]  /*3d90*/  IMAD.WIDE.U32 R4, R3, R14, R16 ;  /* 0x0000000e03047225 */ /* 0x000fc800078e0010 */
[----:B------:R-:W-:Y:S01]  /*3da0*/  IMAD R3, R3, R15, R0 ;  /* 0x0000000f03037224 */ /* 0x000fe200078e0200 */
[----:B------:R-:W-:Y:S02]  /*3db0*/  I2FP.F32.U32 R0, R24 ;  /* 0x0000001800007245 */ /* 0x000fe40000201000 */
[----:B------:R-:W2:Y:S01]  /*3dc0*/  LDC R26, c[0x0][0x658] ;  /* 0x00019600ff1a7b82 */ /* 0x000ea20000000800 */
[----:B------:R-:W-:Y:S01]  /*3dd0*/  IMAD.IADD R3, R5, 0x1, R3 ;  /* 0x0000000105037824 */ /* 0x000fe200078e0203 */
[----:B---3--:R-:W-:Y:S01]  /*3de0*/  ISETP.NE.U32.AND P0, PT, R28, RZ, PT ;  /* 0x000000ff1c00720c */ /* 0x008fe20003f05070 */
[----:B------:R-:W-:Y:S01]  /*3df0*/  FMUL R0, R0, UR4 ;  /* 0x0000000400007c20 */ /* 0x000fe20008400000 */
[----:B------:R-:W-:Y:S02]  /*3e00*/  IMAD.MOV.U32 R5, RZ, RZ, -0x1 ;  /* 0xffffffffff057424 */ /* 0x000fe400078e00ff */
[----:B------:R-:W-:Y:S01]  /*3e10*/  ISETP.NE.AND.EX P0, PT, R29, RZ, PT, P0 ;  /* 0x000000ff1d00720c */ /* 0x000fe20003f05300 */
[----:B------:R3:W4:Y:S01]  /*3e20*/  F2I.U32.TRUNC.NTZ R13, R0 ;  /* 0x00000000000d7305 */ /* 0x000722000020f000 */
[----:B------:R-:W3:Y:S01]  /*3e30*/  LDC R15, c[0x0][0x148] ;  /* 0x00005200ff0f7b82 */ /* 0x000ee20000000800 */
[----:B0-----:R-:W-:-:S02]  /*3e40*/  SHF.R.U64 R12, R4, R6, R3 ;  /* 0x00000006040c7219 */ /* 0x001fc40000001203 */
[----:B------:R-:W-:-:S05]  /*3e50*/  SHF.R.U32.HI R3, RZ, R6, R3 ;  /* 0x00000006ff037219 */ /* 0x000fca0000011603 */
[----:B------:R-:W0:Y:S01]  /*3e60*/  LDC R20, c[0x0][0x600] ;  /* 0x00018000ff147b82 */ /* 0x000e220000000800 */
[-CC-:B-1----:R-:W-:Y:S02]  /*3e70*/  SHF.R.U64 R10, R12, R8.reuse, R3.reuse ;  /* 0x000000080c0a7219 */ /* 0x182fe40000001203 */
[----:B------:R-:W-:-:S05]  /*3e80*/  SHF.R.U32.HI R3, RZ, R8, R3 ;  /* 0x00000008ff037219 */ /* 0x000fca0000011603 */
[----:B------:R-:W1:Y:S01]  /*3e90*/  LDC R27, c[0x0][0x648] ;  /* 0x00019200ff1b7b82 */ /* 0x000e620000000800 */
[-C--:B--2---:R-:W-:Y:S02]  /*3ea0*/  SHF.L.U32 R4, R5, R26.reuse, RZ ;  /* 0x0000001a05047219 */ /* 0x084fe400000006ff */
[-CC-:B------:R-:W-:Y:S02]  /*3eb0*/  SHF.R.U64 R14, R10, R26.reuse, R3.reuse ;  /* 0x0000001a0a0e7219 */ /* 0x180fe40000001203 */
[----:B------:R-:W-:Y:S02]  /*3ec0*/  SHF.R.U32.HI R5, RZ, R26, R3 ;  /* 0x0000001aff057219 */ /* 0x000fe40000011603 */
[----:B------:R-:W-:Y:S01]  /*3ed0*/  LOP3.LUT R25, RZ, R4, RZ, 0x33, !PT ;  /* 0x00000004ff197212 */ /* 0x000fe200078e33ff */
[----:B------:R-:W2:Y:S01]  /*3ee0*/  LDC R30, c[0x0][0x638] ;  /* 0x00018e00ff1e7b82 */ /* 0x000ea20000000800 */
[----:B------:R-:W-:Y:S01]  /*3ef0*/  SHF.L.U32 R26, R7, R26, RZ ;  /* 0x0000001a071a7219 */ /* 0x000fe200000006ff */
[----:B------:R-:W-:-:S06]  /*3f00*/  IMAD.MOV.U32 R4, RZ, RZ, R14 ;  /* 0x000000ffff047224 */ /* 0x000fcc00078e000e */
[----:B------:R-:W0:Y:S01]  /*3f10*/  LDC R31, c[0x0][0x610] ;  /* 0x00018400ff1f7b82 */ /* 0x000e220000000800 */
[----:B----4-:R-:W-:Y:S05]  /*3f20*/  @!P0 BRA `(.L_x_66) ;  /* 0x0000000000288947 */ /* 0x010fea0003800000 */
[----:B------:R-:W4:Y:S02]  /*3f30*/  LDC R3, c[0x0][0x64c] ;  /* 0x00019300ff037b82 */ /* 0x000f240000000800 */
[----:B----4-:R-:W-:-:S05]  /*3f40*/  IADD3 R3, P0, R14, R3, RZ ;  /* 0x000000030e037210 */ /* 0x010fca0007f1e0ff */
        /* <DEDUP_REMOVED lines=8> */
.L_x_66:
[----:B------:R-:W-:Y:S01]  /*3fd0*/  ISETP.NE.AND P0, PT, R2, 0x1, PT ;  /* 0x000000010200780c */ /* 0x000fe20003f05270 */
[----:B0-----:R-:W-:Y:S01]  /*3fe0*/  VIADD R7, R20, 0xffffffff ;  /* 0xffffffff14077836 */ /* 0x001fe20000000000 */
[----:B-1-3--:R-:W-:Y:S01]  /*3ff0*/  SHF.R.U64 R0, R4, R27, R5 ;  /* 0x0000001b04007219 */ /* 0x00afe20000001205 */
[----:B------:R-:W-:Y:S01]  /*4000*/  IMAD.MOV R13, RZ, RZ, -R13 ;  /* 0x000000ffff0d7224 */ /* 0x000fe200078e0a0d */
[----:B------:R-:W-:Y:S01]  /*4010*/  LOP3.LUT R5, R10, R25, RZ, 0xc0, !PT ;  /* 0x000000190a057212 */ /* 0x000fe200078ec0ff */
[----:B------:R-:W-:Y:S01]  /*4020*/  IMAD.MOV.U32 R4, RZ, RZ, 0x1 ;  /* 0x00000001ff047424 */ /* 0x000fe200078e00ff */
[----:B------:R-:W-:Y:S01]  /*4030*/  LOP3.LUT R12, R12, R7, RZ, 0xc0, !PT ;  /* 0x000000070c0c7212 */ /* 0x000fe200078ec0ff */
[----:B------:R-:W-:Y:S02]  /*4040*/  IMAD.MOV R3, RZ, RZ, -R0 ;  /* 0x000000ffff037224 */ /* 0x000fe400078e0a00 */
[----:B------:R-:W-:Y:S02]  /*4050*/  IMAD R0, R26, R0, R5 ;  /* 0x000000001a007224 */ /* 0x000fe400078e0205 */
[----:B--2---:R-:W-:-:S02]  /*4060*/  IMAD R3, R3, R30, R14 ;  /* 0x0000001e03037224 */ /* 0x004fc400078e020e */
[----:B------:R-:W-:Y:S02]  /*4070*/  @P0 IMAD R21, R15, R13, R24 ;  /* 0x0000000d0f150224 */ /* 0x000fe400078e0218 */
[----:B------:R-:W-:Y:S01]  /*4080*/  IMAD R5, R3, R20, R12 ;  /* 0x0000001403057224 */ /* 0x000fe200078e020c */
[----:B------:R-:W-:Y:S01]  /*4090*/  PRMT R3, R4, 0x7610, R3 ;  /* 0x0000761004037816 */ /* 0x000fe20000000003 */
[----:B------:R-:W-:-:S05]  /*40a0*/  IMAD R0, R0, R31, R21 ;  /* 0x0000001f00007224 */ /* 0x000fca00078e0215 */
[----:B------:R-:W-:Y:S02]  /*40b0*/  SEL R49, R5, R0, !P0 ;  /* 0x0000000005317207 */ /* 0x000fe40004000000 */
[----:B------:R-:W-:-:S07]  /*40c0*/  SEL R0, R0, R5, !P0 ;  /* 0x0000000500007207 */ /* 0x000fce0004000000 */
.L_x_64:
[----:B------:R-:W-:Y:S01]  /*40d0*/  LOP3.LUT P0, RZ, R3, 0xff, RZ, 0xc0, !PT ;  /* 0x000000ff03ff7812 */ /* 0x000fe2000780c0ff */
[----:B------:R-:W-:-:S12]  /*40e0*/  IMAD.MOV.U32 R52, RZ, RZ, R0 ;  /* 0x000000ffff347224 */ /* 0x000fd800078e0000 */
[----:B------:R-:W-:Y:S05]  /*40f0*/  @P0 BRA `(.L_x_67) ;  /* 0xffffffcc00c80947 */ /* 0x000fea000383ffff */
[----:B------:R-:W-:Y:S05]  /*4100*/  EXIT ;  /* 0x000000000000794d */ /* 0x000fea0003800000 */
.L_x_4:
[----:B0-----:R-:W-:Y:S01]  /*4110*/  ULDC.64 UR4, c[0x0][0x650] ;  /* 0x0001940000047ab9 */ /* 0x001fe20000000a00 */
        /* <DEDUP_REMOVED lines=25> */
.L_x_69:
[--C-:B------:R-:W-:Y:S01]  /*42b0*/  SHF.R.U64 R12, R10, R14, R11.reuse ;  /* 0x0000000e0a0c7219 */ /* 0x100fe2000000120b */
[----:B------:R-:W0:Y:S01]  /*42c0*/  LDC R22, c[0x0][0x618] ;  /* 0x00018600ff167b82 */ /* 0x000e220000000800 */
[----:B------:R-:W-:Y:S01]  /*42d0*/  I2FP.F32.U32 R6, R4 ;  /* 0x0000000400067245 */ /* 0x000fe20000201000 */
[----:B------:R-:W-:Y:S01]  /*42e0*/  ULDC UR4, c[0x0][0x150] ;  /* 0x0000540000047ab9 */ /* 0x000fe20000000800 */
[----:B------:R-:W-:Y:S02]  /*42f0*/  SHF.R.U32.HI R5, RZ, R14, R11 ;  /* 0x0000000eff057219 */ /* 0x000fe4000001160b */
[----:B------:R-:W-:Y:S01]  /*4300*/  IADD3 R9, P0, RZ, -R12, RZ ;  /* 0x8000000cff097210 */ /* 0x000fe20007f1e0ff */
[----:B------:R-:W-:Y:S01]  /*4310*/  FMUL R11, R6, UR4 ;  /* 0x00000004060b7c20 */ /* 0x000fe20008400000 */
[----:B------:R-:W-:Y:S01]  /*4320*/  ULDC UR4, c[0x0][0x154] ;  /* 0x0000550000047ab9 */ /* 0x000fe20000000800 */
[----:B------:R-:W1:Y:S02]  /*4330*/  LDC.64 R24, c[0x0][0x640] ;  /* 0x00019000ff187b82 */ /* 0x000e640000000a00 */
[----:B------:R-:W-:-:S02]  /*4340*/  IMAD.X R5, RZ, RZ, ~R5, P0 ;  /* 0x000000ffff057224 */ /* 0x000fc400000e0e05 */
[----:B------:R-:W2:Y:S01]  /*4350*/  F2I.U32.TRUNC.NTZ R11, R11 ;  /* 0x0000000b000b7305 */ /* 0x000ea2000020f000 */
[----:B------:R-:W-:-:S03]  /*4360*/  IMAD.WIDE.U32 R6, R9, R20, R16 ;  /* 0x0000001409067225 */ /* 0x000fc600078e0010 */
[----:B------:R-:W3:Y:S01]  /*4370*/  LDC R13, c[0x0][0x144] ;  /* 0x00005100ff0d7b82 */ /* 0x000ee20000000800 */
[----:B------:R-:W-:-:S04]  /*4380*/  IMAD R8, R5, R20, RZ ;  /* 0x0000001405087224 */ /* 0x000fc800078e02ff */
[----:B------:R-:W-:Y:S02]  /*4390*/  IMAD R5, R9, R21, R8 ;  /* 0x0000001509057224 */ /* 0x000fe400078e0208 */
[----:B------:R-:W-:Y:S01]  /*43a0*/  IMAD.MOV.U32 R8, RZ, RZ, -0x1 ;  /* 0xffffffffff087424 */ /* 0x000fe200078e00ff */
[----:B------:R-:W4:Y:S01]  /*43b0*/  LDC R14, c[0x0][0x608] ;  /* 0x00018200ff0e7b82 */ /* 0x000f220000000800 */
[----:B------:R-:W-:Y:S01]  /*43c0*/  IMAD.IADD R5, R7, 0x1, R5 ;  /* 0x0000000107057824 */ /* 0x000fe200078e0205 */
[----:B------:R-:W-:-:S04]  /*43d0*/  I2FP.F32.U32 R7, R3 ;  /* 0x0000000300077245 */ /* 0x000fc80000201000 */
[-C--:B0-----:R-:W-:Y:S01]  /*43e0*/  SHF.R.U64 R10, R6, R22.reuse, R5 ;  /* 0x00000016060a7219 */ /* 0x081fe20000001205 */
[----:B--2---:R-:W-:Y:S01]  /*43f0*/  IMAD.MOV R6, RZ, RZ, -R11 ;  /* 0x000000ffff067224 */ /* 0x004fe200078e0a0b */
[----:B------:R-:W0:Y:S01]  /*4400*/  LDC R9, c[0x0][0x658] ;  /* 0x00019600ff097b82 */ /* 0x000e220000000800 */
[----:B-1----:R-:W-:Y:S01]  /*4410*/  ISETP.NE.U32.AND P0, PT, R24, RZ, PT ;  /* 0x000000ff1800720c */ /* 0x002fe20003f05070 */
[----:B------:R-:W-:Y:S01]  /*4420*/  FMUL R7, R7, UR4 ;  /* 0x0000000407077c20 */ /* 0x000fe20008400000 */
[----:B------:R-:W-:Y:S02]  /*4430*/  SHF.R.U32.HI R5, RZ, R22, R5 ;  /* 0x00000016ff057219 */ /* 0x000fe40000011605 */
[----:B------:R-:W-:-:S03]  /*4440*/  ISETP.NE.AND.EX P0, PT, R25, RZ, PT, P0 ;  /* 0x000000ff1900720c */ /* 0x000fc60003f05300 */
[----:B------:R-:W1:Y:S01]  /*4450*/  LDC R20, c[0x0][0x148] ;  /* 0x00005200ff147b82 */ /* 0x000e620000000800 */
[----:B---3--:R-:W-:Y:S02]  /*4460*/  IMAD R23, R13, R6, R4 ;  /* 0x000000060d177224 */ /* 0x008fe400078e0204 */
[----:B------:R-:W-:-:S05]  /*4470*/  IMAD.MOV.U32 R6, RZ, RZ, 0x1 ;  /* 0x00000001ff067424 */ /* 0x000fca00078e00ff */
[----:B------:R-:W2:Y:S01]  /*4480*/  LDC R21, c[0x0][0x600] ;  /* 0x00018000ff157b82 */ /* 0x000ea20000000800 */
[-CC-:B----4-:R-:W-:Y:S02]  /*4490*/  SHF.R.U64 R13, R10, R14.reuse, R5.reuse ;  /* 0x0000000e0a0d7219 */ /* 0x190fe40000001205 */
[----:B------:R-:W-:Y:S02]  /*44a0*/  SHF.R.U32.HI R4, RZ, R14, R5 ;  /* 0x0000000eff047219 */ /* 0x000fe40000011605 */
[----:B------:R3:W4:Y:S03]  /*44b0*/  F2I.U32.TRUNC.NTZ R14, R7 ;  /* 0x00000007000e7305 */ /* 0x000726000020f000 */
[----:B------:R-:W1:Y:S01]  /*44c0*/  LDC R26, c[0x0][0x648] ;  /* 0x00019200ff1a7b82 */ /* 0x000e620000000800 */
[-C--:B0-----:R-:W-:Y:S02]  /*44d0*/  SHF.R.U64 R15, R13, R9.reuse, R4 ;  /* 0x000000090d0f7219 */ /* 0x081fe40000001204 */
[----:B------:R-:W-:-:S02]  /*44e0*/  SHF.L.U32 R8, R8, R9, RZ ;  /* 0x0000000908087219 */ /* 0x000fc400000006ff */
[-C--:B------:R-:W-:Y:S01]  /*44f0*/  SHF.R.U32.HI R5, RZ, R9.reuse, R4 ;  /* 0x00000009ff057219 */ /* 0x080fe20000011604 */
[----:B------:R-:W-:Y:S01]  /*4500*/  IMAD.MOV.U32 R4, RZ, RZ, R15 ;  /* 0x000000ffff047224 */ /* 0x000fe200078e000f */
[----:B------:R-:W-:Y:S01]  /*4510*/  SHF.L.U32 R22, R6, R9, RZ ;  /* 0x0000000906167219 */ /* 0x000fe200000006ff */
[----:B------:R-:W0:Y:S01]  /*4520*/  LDC R27, c[0x0][0x638] ;  /* 0x00018e00ff1b7b82 */ /* 0x000e220000000800 */
[----:B------:R-:W-:-:S07]  /*4530*/  LOP3.LUT R28, RZ, R8, RZ, 0x33, !PT ;  /* 0x00000008ff1c7212 */ /* 0x000fce00078e33ff */
        /* <DEDUP_REMOVED lines=12> */
.L_x_70:
[----:B------:R-:W-:Y:S01]  /*4600*/  ISETP.NE.AND P0, PT, R2, 0x1, PT ;  /* 0x000000010200780c */ /* 0x000fe20003f05270 */
[----:B--2---:R-:W-:Y:S01]  /*4610*/  VIADD R7, R21, 0xffffffff ;  /* 0xffffffff15077836 */ /* 0x004fe20000000000 */
[----:B-1----:R-:W-:Y:S01]  /*4620*/  SHF.R.U64 R5, R4, R26, R5 ;  /* 0x0000001a04057219 */ /* 0x002fe20000001205 */
[----:B------:R-:W-:Y:S01]  /*4630*/  IMAD.MOV R14, RZ, RZ, -R14 ;  /* 0x000000ffff0e7224 */ /* 0x000fe200078e0a0e */
[----:B------:R-:W-:Y:S01]  /*4640*/  LOP3.LUT R4, R13, R28, RZ, 0xc0, !PT ;  /* 0x0000001c0d047212 */ /* 0x000fe200078ec0ff */
[----:B------:R-:W-:Y:S01]  /*4650*/  IMAD.MOV.U32 R8, RZ, RZ, R12 ;  /* 0x000000ffff087224 */ /* 0x000fe200078e000c */
[----:B------:R-:W-:Y:S01]  /*4660*/  LOP3.LUT R10, R10, R7, RZ, 0xc0, !PT ;  /* 0x000000070a0a7212 */ /* 0x000fe200078ec0ff */
[----:B------:R-:W-:Y:S02]  /*4670*/  IMAD.MOV R6, RZ, RZ, -R5 ;  /* 0x000000ffff067224 */ /* 0x000fe400078e0a05 */
[----:B------:R-:W-:-:S04]  /*4680*/  IMAD R4, R22, R5, R4 ;  /* 0x0000000516047224 */ /* 0x000fc800078e0204 */
[----:B------:R-:W-:Y:S02]  /*4690*/  @P0 IMAD R23, R20, R14, R3 ;  /* 0x0000000e14170224 */ /* 0x000fe400078e0203 */
[----:B0-----:R-:W-:Y:S02]  /*46a0*/  IMAD R3, R6, R27, R15 ;  /* 0x0000001b06037224 */ /* 0x001fe400078e020f */
[----:B------:R-:W-:Y:S02]  /*46b0*/  IMAD R7, R4, R29, R23 ;  /* 0x0000001d04077224 */ /* 0x000fe400078e0217 */
[----:B------:R-:W-:Y:S02]  /*46c0*/  IMAD R4, R3, R21, R10 ;  /* 0x0000001503047224 */ /* 0x000fe400078e020a */
[----:B------:R-:W-:-:S03]  /*46d0*/  IMAD.MOV.U32 R6, RZ, RZ, 0x1 ;  /* 0x00000001ff067424 */ /* 0x000fc600078e00ff */
[----:B------:R-:W-:Y:S02]  /*46e0*/  SEL R9, R4, R7, !P0 ;  /* 0x0000000704097207 */ /* 0x000fe40004000000 */
[----:B------:R-:W-:-:S07]  /*46f0*/  SEL R7, R7, R4, !P0 ;  /* 0x0000000407077207 */ /* 0x000fce0004000000 */
.L_x_68:
[----:B------:R-:W-:-:S08]  /*4700*/  NOP ;  /* 0x0000000000007918 */ /* 0x000fd00000000000 */
[----:B------:R-:W0:-:S00]  /*4710*/  USETMAXREG.DEALLOC.CTAPOOL 0x28 ;  /* 0x00000028000079c8 */ /* 0x000e0000080e0500 */
[----:B0-----:R-:W-:-:S13]  /*4720*/  ISETP.NE.AND P0, PT, R0, RZ, PT ;  /* 0x000000ff0000720c */ /* 0x001fda0003f05270 */
[----:B------:R-:W-:Y:S05]  /*4730*/  @P0 EXIT ;  /* 0x000000000000094d */ /* 0x000fea0003800000 */
[----:B------:R-:W-:Y:S01]  /*4740*/  LOP3.LUT P0, RZ, R6, 0xff, RZ, 0xc0, !PT ;  /* 0x000000ff06ff7812 */ /* 0x000fe2000780c0ff */
[----:B------:R-:W-:Y:S02]  /*4750*/  IMAD.MOV.U32 R0, RZ, RZ, 0x1 ;  /* 0x00000001ff007424 */ /* 0x000fe400078e00ff */
[----:B------:R-:W-:-:S10]  /*4760*/  IMAD.MOV.U32 R12, RZ, RZ, RZ ;  /* 0x000000ffff0c7224 */ /* 0x000fd400078e00ff */
[----:B------:R-:W-:Y:S05]  /*4770*/  @!P0 BRA `(.L_x_71) ;  /* 0x0000000c00308947 */ /* 0x000fea0003800000 */
[----:B------:R-:W0:Y:S01]  /*4780*/  LDC R0, c[0x0][0x28c] ;  /* 0x0000a300ff007b82 */ /* 0x000e220000000800 */
[----:B------:R-:W-:Y:S01]  /*4790*/  ULDC UR5, c[0x0][0x600] ;  /* 0x0001800000057ab9 */ /* 0x000fe20000000800 */
[----:B------:R-:W-:Y:S01]  /*47a0*/  ULDC UR4, c[0x0][0xc] ;  /* 0x0000030000047ab9 */ /* 0x000fe20000000800 */
[----:B------:R-:W-:Y:S01]  /*47b0*/  UIADD3 UR16, UR5, -0x1, URZ ;  /* 0xffffffff05107890 */ /* 0x000fe2000fffe03f */
[C---:B------:R-:W-:Y:S01]  /*47c0*/  LOP3.LUT P2, RZ, R18.reuse, 0x7f, RZ, 0xc0, !PT ;  /* 0x0000007f12ff7812 */ /* 0x040fe2000784c0ff */
[----:B------:R-:W-:Y:S01]  /*47d0*/  ULDC UR6, c[0x0][0x658] ;  /* 0x0001960000067ab9 */ /* 0x000fe20000000800 */
[----:B------:R-:W-:Y:S01]  /*47e0*/  ULDC UR5, c[0x0][0x10] ;  /* 0x0000040000057ab9 */ /* 0x000fe20000000800 */
[----:B------:R-:W-:Y:S01]  /*47f0*/  UMOV UR7, 0xffffffff ;  /* 0xffffffff00077882 */ /* 0x000fe20000000000 */
[----:B------:R-:W-:Y:S01]  /*4800*/  UMOV UR8, 0x1 ;  /* 0x0000000100087882 */ /* 0x000fe20000000000 */
[----:B------:R-:W-:Y:S01]  /*4810*/  UIMAD.WIDE.U32 UR4, UR4, UR5, URZ ;  /* 0x00000005040472a5 */ /* 0x000fe2000f8e003f */
[----:B------:R-:W-:Y:S01]  /*4820*/  LOP3.LUT P0, RZ, R18, 0x1f, RZ, 0xc0, !PT ;  /* 0x0000001f12ff7812 */ /* 0x000fe2000780c0ff */
[----:B------:R-:W-:Y:S01]  /*4830*/  USHF.L.U32 UR7, UR7, UR6, URZ ;  /* 0x0000000607077299 */ /* 0x000fe2000800063f */
[----:B------:R-:W-:Y:S01]  /*4840*/  BSSY B0, `(.L_x_71) ;  /* 0x00000bf000007945 */ /* 0x000fe20003800000 */
[----:B------:R-:W-:Y:S01]  /*4850*/  USHF.L.U32 UR18, UR8, UR6, URZ ;  /* 0x0000000608127299 */ /* 0x000fe2000800063f */
[----:B------:R-:W-:Y:S01]  /*4860*/  IMAD.MOV.U32 R13, RZ, RZ, 0x1 ;  /* 0x00000001ff0d7424 */ /* 0x000fe200078e00ff */
[----:B------:R-:W-:Y:S01]  /*4870*/  LOP3.LUT R11, R19, 0x2, RZ, 0xfc, !PT ;  /* 0x00000002130b7812 */ /* 0x000fe200078efcff */
[----:B------:R-:W-:Y:S01]  /*4880*/  ULDC UR6, c[0x0][0x14] ;  /* 0x0000050000067ab9 */ /* 0x000fe20000000800 */
[----:B------:R-:W-:Y:S01]  /*4890*/  PLOP3.LUT P0, PT, P0, P2, PT, 0x8a, 0x0 ;  /* 0x000000000000781c */ /* 0x000fe20000705172 */
[----:B------:R-:W-:Y:S01]  /*48a0*/  UIMAD.WIDE.U32 UR20, UR4, UR6, URZ ;  /* 0x00000006041472a5 */ /* 0x000fe2000f8e003f */
[----:B------:R-:W-:Y:S01]  /*48b0*/  IMAD.MOV.U32 R12, RZ, RZ, RZ ;  /* 0x000000ffff0c7224 */ /* 0x000fe200078e00ff */
[----:B------:R-:W-:-:S02]  /*48c0*/  UIMAD UR13, UR5, UR6, URZ ;  /* 0x00000006050d72a4 */ /* 0x000fc4000f8e023f */
[----:B------:R-:W-:Y:S01]  /*48d0*/  ULOP3.LUT UR17, URZ, UR7, URZ, 0x33, !UPT ;  /* 0x000000073f117292 */ /* 0x000fe2000f8e333f */
[----:B0-----:R-:W-:Y:S01]  /*48e0*/  VIADD R0, R0, 0x3f ;  /* 0x0000003f00007836 */ /* 0x001fe20000000000 */
[----:B------:R-:W-:Y:S01]  /*48f0*/  UIADD3 UR13, UR21, UR13, URZ ;  /* 0x0000000d150d7290 */ /* 0x000fe2000fffe03f */
[----:B------:R-:W-:-:S03]  /*4900*/  ULDC.64 UR22, c[0x0][0x198] ;  /* 0x0000660000167ab9 */ /* 0x000fc60000000a00 */
[----:B------:R-:W-:-:S04]  /*4910*/  SHF.R.S32.HI R3, RZ, 0x1f, R0 ;  /* 0x0000001fff037819 */ /* 0x000fc80000011400 */
[----:B------:R-:W-:Y:S01]  /*4920*/  LEA.HI R3, R3, R0, RZ, 0x6 ;  /* 0x0000000003037211 */ /* 0x000fe200078f30ff */
[----:B------:R-:W-:-:S03]  /*4930*/  IMAD.MOV.U32 R0, RZ, RZ, 0x1 ;  /* 0x00000001ff007424 */ /* 0x000fc600078e00ff */
[----:B------:R-:W-:-:S05]  /*4940*/  SHF.R.S32.HI R3, RZ, 0x6, R3 ;  /* 0x00000006ff037819 */ /* 0x000fca0000011403 */
[----:B------:R-:W-:-:S07]  /*4950*/  VIADD R10, R3, 0x1 ;  /* 0x00000001030a7836 */ /* 0x000fce0000000000 */
.L_x_83:
[----:B------:R-:W-:-:S03]  /*4960*/  UMOV UR4, 0xffffffff ;  /* 0xffffffff00047882 */ /* 0x000fc60000000000 */
[----:B------:R-:W-:Y:S05]  /*4970*/  BRA.DIV UR4, `(.L_x_72) ;  /* 0x00000012044c7947 */ /* 0x000fea000b800000 */
[----:B------:R-:W-:-:S13]  /*4980*/  ELECT P6, URZ, PT ;  /* 0x00000000003f782f */ /* 0x000fda00038c0000 */
.L_x_99:
[----:B------:R-:W0:Y:S01]  /*4990*/  LDC R4, c[0x0][0x28c] ;  /* 0x0000a300ff047b82 */ /* 0x000e220000000800 */
[----:B------:R-:W-:Y:S01]  /*49a0*/  BSSY B1, `(.L_x_73) ;  /* 0x0000037000017945 */ /* 0x000fe20003800000 */
[----:B0-----:R-:W-:-:S13]  /*49b0*/  ISETP.LT.OR P6, PT, R4, 0x1, !P6 ;  /* 0x000000010400780c */ /* 0x001fda00077c1670 */
[----:B------:R-:W-:Y:S05]  /*49c0*/  @P6 BRA `(.L_x_74) ;  /* 0x0000000000d06947 */ /* 0x000fea0003800000 */
[----:B------:R-:W-:Y:S02]  /*49d0*/  IMAD.SHL.U32 R15, R9, 0x10, RZ ;  /* 0x00000010090f7824 */ /* 0x000fe400078e00ff */
[----:B------:R-:W-:Y:S02]  /*49e0*/  IMAD R18, R7, 0x180, RZ ;  /* 0x0000018007127824 */ /* 0x000fe400078e02ff */
[----:B------:R-:W-:Y:S02]  /*49f0*/  IMAD.MOV.U32 R20, RZ, RZ, RZ ;  /* 0x000000ffff147224 */ /* 0x000fe400078e00ff */
[----:B------:R-:W-:Y:S02]  /*4a00*/  IMAD.MOV.U32 R4, RZ, RZ, R10 ;  /* 0x000000ffff047224 */ /* 0x000fe400078e000a */
[----:B------:R-:W-:Y:S02]  /*4a10*/  IMAD.MOV.U32 R5, RZ, RZ, R0 ;  /* 0x000000ffff057224 */ /* 0x000fe400078e0000 */
[----:B------:R-:W-:-:S07]  /*4a20*/  IMAD.MOV.U32 R6, RZ, RZ, R12 ;  /* 0x000000ffff067224 */ /* 0x000fce00078e000c */
.L_x_78:
[----:B------:R-:W0:Y:S01]  /*4a30*/  S2R R14, SR_CgaCtaId ;  /* 0x00000000000e7919 */ /* 0x000e220000008800 */
[----:B------:R-:W-:Y:S01]  /*4a40*/  MOV R7, 0x400 ;  /* 0x0000040000077802 */ /* 0x000fe20000000f00 */
[----:B------:R-:W1:Y:S03]  /*4a50*/  @!P2 LDC R9, c[0x0][0x500] ;  /* 0x00014000ff09ab82 */ /* 0x000e660000000800 */
[----:B0-----:R-:W-:Y:S02]  /*4a60*/  LEA R21, R14, R7, 0x18 ;  /* 0x000000070e157211 */ /* 0x001fe400078ec0ff */
[----:B------:R-:W-:-:S03]  /*4a70*/  SHF.L.U32 R7, R5, 0x1f, RZ ;  /* 0x0000001f05077819 */ /* 0x000fc600000006ff */
[----:B------:R-:W-:-:S04]  /*4a80*/  IMAD R14, R6, 0x8, R21 ;  /* 0x00000008060e7824 */ /* 0x000fc800078e0215 */
[----:B------:R-:W0:Y:S02]  /*4a90*/  SYNCS.PHASECHK.TRANS64.TRYWAIT P1, [R14+URZ+0x48], R7 ;  /* 0x000048070e0075a7 */ /* 0x000e24000802017f */
[----:B01----:R-:W-:Y:S05]  /*4aa0*/  @!P1 BRA `(.L_x_75) ;  /* 0x0000001000209947 */ /* 0x003fea0003800000 */
.L_x_100:
[----:B0-----:R-:W-:Y:S01]  /*4ab0*/  PRMT R7, R11, 0x9910, RZ ;  /* 0x000099100b077816 */ /* 0x001fe200000000ff */
[----:B------:R0:W-:Y:S03]  /*4ac0*/  @!P2 SYNCS.ARRIVE.TRANS64 RZ, [R14+URZ], R9 ;  /* 0x000000090effa9a7 */ /* 0x0001e6000800003f */
[----:B------:R-:W-:-:S13]  /*4ad0*/  ISETP.NE.AND P1, PT, R7, 0x2, PT ;  /* 0x000000020700780c */ /* 0x000fda0003f25270 */
[----:B0-----:R-:W-:Y:S05]  /*4ae0*/  @P1 BRA `(.L_x_76) ;  /* 0x0000000000041947 */ /* 0x001fea0003800000 */
[----:B------:R-:W-:Y:S01]  /*4af0*/  BPT.TRAP 0x1 ;  /* 0x000000040000795c */ /* 0x000fe20000300000 */
.L_x_76:
[----:B------:R-:W-:Y:S05]  /*4b00*/  @P0 BRA `(.L_x_77) ;  /* 0x0000000000040947 */ /* 0x000fea0003800000 */
[----:B------:R-:W-:Y:S01]  /*4b10*/  BPT.TRAP 0x1 ;  /* 0x000000040000795c */ /* 0x000fe20000300000 */
.L_x_77:
[--C-:B------:R-:W-:Y:S01]  /*4b20*/  IMAD R7, R6, 0x6000, R21.reuse ;  /* 0x0000600006077824 */ /* 0x100fe200078e0215 */
[----:B------:R-:W-:Y:S01]  /*4b30*/  R2UR UR9, R14 ;  /* 0x000000000e0972ca */ /* 0x000fe200000e0000 */
[----:B------:R-:W-:Y:S01]  /*4b40*/  IMAD R21, R6, 0x400, R21 ;  /* 0x0000040006157824 */ /* 0x000fe200078e0215 */
[----:B------:R-:W-:Y:S01]  /*4b50*/  UIADD3 UR4, UP0, UR22, 0xf0, URZ ;  /* 0x000000f016047890 */ /* 0x000fe2000ff1e03f */
[----:B------:R-:W-:Y:S01]  /*4b60*/  VIADD R4, R4, 0xffffffff ;  /* 0xffffffff04047836 */ /* 0x000fe20000000000 */
[----:B------:R-:W-:Y:S01]  /*4b70*/  R2UR UR5, R7 ;  /* 0x00000000070572ca */ /* 0x000fe200000e0000 */
[----:B------:R-:W-:Y:S01]  /*4b80*/  UIADD3 UR24, UP1, UR22, 0x1f0, URZ ;  /* 0x000001f016187890 */ /* 0x000fe2000ff3e03f */
[----:B------:R-:W-:Y:S01]  /*4b90*/  R2UR UR8, R21 ;  /* 0x00000000150872ca */ /* 0x000fe200000e0000 */
[----:B------:R-:W-:Y:S01]  /*4ba0*/  VIADD R6, R6, 0x1 ;  /* 0x0000000106067836 */ /* 0x000fe20000000000 */
[----:B------:R-:W-:Y:S01]  /*4bb0*/  R2UR UR11, R18 ;  /* 0x00000000120b72ca */ /* 0x000fe200000e0000 */
[----:B------:R-:W-:Y:S01]  /*4bc0*/  UIADD3.X UR25, URZ, UR23, URZ, UP1, !UPT ;  /* 0x000000173f197290 */ /* 0x000fe20008ffe43f */
[----:B------:R-:W-:Y:S01]  /*4bd0*/  R2UR UR10, R20 ;  /* 0x00000000140a72ca */ /* 0x000fe200000e0000 */
[----:B------:R-:W-:Y:S01]  /*4be0*/  UMOV UR6, 0x0 ;  /* 0x0000000000067882 */ /* 0x000fe20000000000 */
[----:B------:R-:W-:Y:S01]  /*4bf0*/  R2UR UR12, R8 ;  /* 0x00000000080c72ca */ /* 0x000fe200000e0000 */
[----:B------:R-:W-:Y:S01]  /*4c00*/  UMOV UR7, 0x10000000 ;  /* 0x1000000000077882 */ /* 0x000fe20000000000 */
[----:B------:R-:W-:Y:S01]  /*4c10*/  R2UR UR19, R15 ;  /* 0x000000000f1372ca */ /* 0x000fe200000e0000 */
[----:B------:R-:W-:Y:S01]  /*4c20*/  VIADD R20, R20, 0x40 ;  /* 0x0000004014147836 */ /* 0x000fe20000000000 */
[----:B------:R-:W-:Y:S01]  /*4c30*/  ISETP.GT.AND P3, PT, R4, 0x1, PT ;  /* 0x000000010400780c */ /* 0x000fe20003f64270 */
[----:B------:R-:W-:Y:S01]  /*4c40*/  UIADD3 UR14, UR5, 0x180, URZ ;  /* 0x00000180050e7890 */ /* 0x000fe2000fffe03f */
[----:B------:R-:W-:Y:S01]  /*4c50*/  ISETP.NE.AND P1, PT, R6, 0x9, PT ;  /* 0x000000090600780c */ /* 0x000fe20003f25270 */
[----:B------:R-:W-:-:S02]  /*4c60*/  UIADD3.X UR5, URZ, UR23, URZ, UP0, !UPT ;  /* 0x000000173f057290 */ /* 0x000fc400087fe43f */
[----:B------:R-:W-:Y:S01]  /*4c70*/  UIADD3 UR15, UR8, 0x36180, URZ ;  /* 0x00036180080f7890 */ /* 0x000fe2000fffe03f */
[----:B------:R-:W-:Y:S02]  /*4c80*/  SEL R14, RZ, 0x1, P1 ;  /* 0x00000001ff0e7807 */ /* 0x000fe40000800000 */
[----:B------:R-:W-:Y:S01]  /*4c90*/  UMOV UR8, UR14 ;  /* 0x0000000e00087c82 */ /* 0x000fe20008000000 */
[----:B------:R-:W-:Y:S02]  /*4ca0*/  SEL R6, R6, RZ, P1 ;  /* 0x000000ff06067207 */ /* 0x000fe40000800000 */
[----:B------:R-:W-:Y:S01]  /*4cb0*/  LOP3.LUT R5, R5, R14, RZ, 0x3c, !PT ;  /* 0x0000000e05057212 */ /* 0x000fe200078e3cff */
[----:B------:R0:W-:Y:S02]  /*4cc0*/  UTMALDG.3D [UR8], [UR4], desc[UR6] ;  /* 0x00000608040075b4 */ /* 0x0001e40008011000 */
[----:B0-----:R-:W-:Y:S01]  /*4cd0*/  UMOV UR8, UR15 ;  /* 0x0000000f00087c82 */ /* 0x001fe20008000000 */
[----:B------:R-:W-:-:S02]  /*4ce0*/  UMOV UR11, UR19 ;  /* 0x00000013000b7c82 */ /* 0x000fc40008000000 */
[----:B------:R0:W-:Y:S02]  /*4cf0*/  UTMALDG.3D [UR8], [UR24], desc[UR6] ;  /* 0x00000608180075b4 */ /* 0x0001e40008011000 */
[----:B0-----:R-:W-:Y:S05]  /*4d00*/  @P3 BRA `(.L_x_78) ;  /* 0xfffffffc00483947 */ /* 0x001fea000383ffff */
.L_x_74:
[----:B------:R-:W-:Y:S05]  /*4d10*/  BSYNC B1 ;  /* 0x0000000000017941 */ /* 0x000fea0003800000 */
.L_x_73:
[----:B------:R-:W-:Y:S01]  /*4d20*/  LOP3.LUT P3, RZ, R13, 0xff, RZ, 0xc0, !PT ;  /* 0x000000ff0dff7812 */ /* 0x000fe2000786c0ff */
[----:B------:R-:W-:Y:S01]  /*4d30*/  IMAD.IADD R12, R3, 0x1, R12 ;  /* 0x00000001030c7824 */ /* 0x000fe200078e020c */
[----:B------:R-:W-:Y:S01]  /*4d40*/  IADD3 R16, P4, R16, UR20, RZ ;  /* 0x0000001410107c10 */ /* 0x000fe2000ff9e0ff */
[----:B------:R-:W-:Y:S01]  /*4d50*/  ULDC.64 UR4, c[0x0][0x650] ;  /* 0x0001940000047ab9 */ /* 0x000fe20000000a00 */
[----:B------:R-:W-:Y:S01]  /*4d60*/  BSSY B1, `(.L_x_79) ;  /* 0x000006a000017945 */ /* 0x000fe20003800000 */
[----:B------:R-:W-:Y:S01]  /*4d70*/  IMAD.MOV.U32 R9, RZ, RZ, -0x1 ;  /* 0xffffffffff097424 */ /* 0x000fe200078e00ff */
[----:B------:R-:W-:Y:S01]  /*4d80*/  ISETP.GT.U32.AND P1, PT, R12, 0x8, PT ;  /* 0x000000080c00780c */ /* 0x000fe20003f24070 */
[----:B------:R-:W-:Y:S01]  /*4d90*/  IMAD.MOV.U32 R8, RZ, RZ, -0x1 ;  /* 0xffffffffff087424 */ /* 0x000fe200078e00ff */
[----:B------:R-:W-:Y:S02]  /*4da0*/  IADD3.X R17, R17, UR13, RZ, P4, !PT ;  /* 0x0000000d11117c10 */ /* 0x000fe4000a7fe4ff */
[----:B------:R-:W-:-:S02]  /*4db0*/  ISETP.LT.U32.AND P1, PT, R3, 0x9, P1 ;  /* 0x000000090300780c */ /* 0x000fc40000f21070 */
[----:B------:R-:W-:Y:S01]  /*4dc0*/  PRMT R13, RZ, 0x7610, R13 ;  /* 0x00007610ff0d7816 */ /* 0x000fe2000000000d */
[----:B------:R-:W0:Y:S01]  /*4dd0*/  @P3 S2R R5, SR_CgaCtaId ;  /* 0x0000000000053919 */ /* 0x000e220000008800 */
[----:B------:R-:W-:-:S04]  /*4de0*/  @P3 MOV R4, 0x400 ;  /* 0x0000040000043802 */ /* 0x000fc80000000f00 */
[----:B0-----:R-:W-:Y:S01]  /*4df0*/  @P3 LEA R6, R5, R4, 0x18 ;  /* 0x0000000405063211 */ /* 0x001fe200078ec0ff */
[----:B------:R-:W-:-:S03]  /*4e00*/  IMAD.WIDE.U32 R4, R12, 0x38e38e39, RZ ;  /* 0x38e38e390c047825 */ /* 0x000fc600078e00ff */
[----:B------:R0:W-:Y:S01]  /*4e10*/  @P3 SYNCS.ARRIVE.TRANS64.A1T0 RZ, [R6+URZ+0xa8], RZ ;  /* 0x0000a8ff06ff39a7 */ /* 0x0001e2000810003f */
[----:B------:R-:W-:Y:S02]  /*4e20*/  ISETP.GE.U32.AND P3, PT, R3, 0x9, PT ;  /* 0x000000090300780c */ /* 0x000fe40003f66070 */
[----:B------:R-:W-:Y:S02]  /*4e30*/  SHF.R.U32.HI R7, RZ, 0x1, R5 ;  /* 0x00000001ff077819 */ /* 0x000fe40000011605 */
[----:B------:R-:W-:Y:S02]  /*4e40*/  SEL R5, RZ, 0x1, !P1 ;  /* 0x00000001ff057807 */ /* 0x000fe40004800000 */
[----:B------:R-:W-:Y:S01]  /*4e50*/  ISETP.GE.U32.AND P1, PT, R16, UR4, PT ;  /* 0x0000000410007c0c */ /* 0x000fe2000bf26070 */
[----:B------:R-:W-:Y:S01]  /*4e60*/  IMAD R12, R7, -0x9, R12 ;  /* 0xfffffff7070c7824 */ /* 0x000fe200078e020c */
[----:B------:R-:W-:Y:S02]  /*4e70*/  LOP3.LUT R0, R0, R5, RZ, 0x3c, !PT ;  /* 0x0000000500007212 */ /* 0x000fe400078e3cff */
[----:B------:R-:W-:-:S02]  /*4e80*/  ISETP.GE.U32.AND.EX P1, PT, R17, UR5, PT, P1 ;  /* 0x0000000511007c0c */ /* 0x000fc4000bf26110 */
[----:B------:R-:W-:Y:S02]  /*4e90*/  PRMT R4, RZ, 0x7610, R4 ;  /* 0x00007610ff047816 */ /* 0x000fe40000000004 */
[----:B------:R-:W-:Y:S01]  /*4ea0*/  @P3 LOP3.LUT R0, R0, 0x1, R7, 0x78, !PT ;  /* 0x0000000100003812 */ /* 0x000fe200078e7807 */
[----:B------:R-:W-:-:S08]  /*4eb0*/  IMAD.MOV.U32 R7, RZ, RZ, -0x1 ;  /* 0xffffffffff077424 */ /* 0x000fd000078e00ff */
[----:B0-----:R-:W-:Y:S05]  /*4ec0*/  @P1 BRA `(.L_x_80) ;  /* 0x00000004004c1947 */ /* 0x001fea0003800000 */
[----:B------:R-:W-:Y:S01]  /*4ed0*/  ULDC.64 UR4, c[0x0][0x628] ;  /* 0x00018a0000047ab9 */ /* 0x000fe20000000a00 */
[----:B------:R-:W0:Y:S01]  /*4ee0*/  S2R R15, SR_CTAID.X ;  /* 0x00000000000f7919 */ /* 0x000e220000002500 */
[----:B------:R-:W-:Y:S01]  /*4ef0*/  ISETP.NE.U32.AND P1, PT, RZ, UR4, PT ;  /* 0x00000004ff007c0c */ /* 0x000fe2000bf25070 */
[----:B------:R-:W-:Y:S01]  /*4f00*/  ULDC UR7, c[0x0][0x630] ;  /* 0x00018c0000077ab9 */ /* 0x000fe20000000800 */
[----:B------:R-:W-:Y:S01]  /*4f10*/  IMAD.MOV.U32 R4, RZ, RZ, R16 ;  /* 0x000000ffff047224 */ /* 0x000fe200078e0010 */
[----:B------:R-:W1:Y:S01]  /*4f20*/  S2R R14, SR_CTAID.Y ;  /* 0x00000000000e7919 */ /* 0x000e620000002600 */
[----:B------:R-:W-:Y:S01]  /*4f30*/  ISETP.NE.AND.EX P1, PT, RZ, UR5, PT, P1 ;  /* 0x00000005ff007c0c */ /* 0x000fe2000bf25310 */
[----:B------:R-:W-:-:S12]  /*4f40*/  IMAD.MOV.U32 R5, RZ, RZ, R17 ;  /* 0x000000ffff057224 */ /* 0x000fd800078e0011 */
[----:B------:R-:W-:Y:S05]  /*4f50*/  @!P1 BRA `(.L_x_81) ;  /* 0x0000000000289947 */ /* 0x000fea0003800000 */
[----:B------:R-:W-:Y:S02]  /*4f60*/  ULDC UR6, c[0x0][0x634] ;  /* 0x00018d0000067ab9 */ /* 0x000fe40000000800 */
[----:B------:R-:W-:-:S05]  /*4f70*/  IADD3 R9, P1, R16, UR6, RZ ;  /* 0x0000000610097c10 */ /* 0x000fca000ff3e0ff */
[----:B------:R-:W-:-:S04]  /*4f80*/  IMAD.X R21, RZ, RZ, R17, P1 ;  /* 0x000000ffff157224 */ /* 0x000fc800008e0611 */
[----:B------:R-:W-:-:S04]  /*4f90*/  IMAD.WIDE.U32 R6, R21, UR4, RZ ;  /* 0x0000000415067c25 */ /* 0x000fc8000f8e00ff */
[----:B------:R-:W-:-:S04]  /*4fa0*/  IMAD.WIDE.U32 R6, P1, R9, UR5, R6 ;  /* 0x0000000509067c25 */ /* 0x000fc8000f820006 */
[----:B------:R-:W-:-:S04]  /*4fb0*/  IMAD.WIDE.U32 R8, R9, UR4, RZ ;  /* 0x0000000409087c25 */ /* 0x000fc8000f8e00ff */
[----:B------:R-:W-:Y:S01]  /*4fc0*/  IMAD.X R5, RZ, RZ, RZ, P1 ;  /* 0x000000ffff057224 */ /* 0x000fe200008e06ff */
[----:B------:R-:W-:Y:S01]  /*4fd0*/  IADD3 RZ, P1, R9, R6, RZ ;  /* 0x0000000609ff7210 */ /* 0x000fe20007f3e0ff */
[----:B------:R-:W-:-:S04]  /*4fe0*/  IMAD.MOV.U32 R4, RZ, RZ, R7 ;  /* 0x000000ffff047224 */ /* 0x000fc800078e0007 */
[----:B------:R-:W-:-:S08]  /*4ff0*/  IMAD.WIDE.U32.X R4, R21, UR5, R4, P1 ;  /* 0x0000000515047c25 */ /* 0x000fd000088e0404 */
.L_x_81:
[--C-:B------:R-:W-:Y:S01]  /*5000*/  SHF.R.U64 R8, R4, UR7, R5.reuse ;  /* 0x0000000704087c19 */ /* 0x100fe20008001205 */
[----:B------:R-:W-:Y:S01]  /*5010*/  ULDC.64 UR4, c[0x0][0x620] ;  /* 0x0001880000047ab9 */ /* 0x000fe20000000a00 */
[----:B------:R-:W-:Y:S01]  /*5020*/  SHF.R.U32.HI R4, RZ, UR7, R5 ;  /* 0x00000007ff047c19 */ /* 0x000fe20008011605 */
[----:B------:R-:W2:Y:S01]  /*5030*/  LDC R24, c[0x0][0x144] ;  /* 0x00005100ff187b82 */ /* 0x000ea20000000800 */
[----:B------:R-:W-:Y:S01]  /*5040*/  IADD3 R7, P1, RZ, -R8, RZ ;  /* 0x80000008ff077210 */ /* 0x000fe20007f3e0ff */
[----:B------:R-:W-:Y:S01]  /*5050*/  ULDC.64 UR8, c[0x0][0x640] ;  /* 0x0001900000087ab9 */ /* 0x000fe20000000a00 */
[----:B0-----:R-:W-:Y:S01]  /*5060*/  I2FP.F32.U32 R9, R15 ;  /* 0x0000000f00097245 */ /* 0x001fe20000201000 */
[----:B------:R-:W-:Y:S02]  /*5070*/  ULDC UR6, c[0x0][0x608] ;  /* 0x0001820000067ab9 */ /* 0x000fe40000000800 */
[----:B------:R-:W-:Y:S01]  /*5080*/  IMAD.X R4, RZ, RZ, ~R4, P1 ;  /* 0x000000ffff047224 */ /* 0x000fe200008e0e04 */
[----:B------:R-:W-:Y:S01]  /*5090*/  ISETP.NE.U32.AND P1, PT, RZ, UR8, PT ;  /* 0x00000008ff007c0c */ /* 0x000fe2000bf25070 */
[----:B------:R-:W0:Y:S02]  /*50a0*/  LDC R21, c[0x0][0x148] ;  /* 0x00005200ff157b82 */ /* 0x000e240000000800 */
[----:B------:R-:W-:Y:S01]  /*50b0*/  IMAD R6, R4, UR4, RZ ;  /* 0x0000000404067c24 */ /* 0x000fe2000f8e02ff */
[----:B------:R-:W-:Y:S01]  /*50c0*/  ISETP.NE.AND.EX P1, PT, RZ, UR9, PT, P1 ;  /* 0x00000009ff007c0c */ /* 0x000fe2000bf25310 */
[----:B------:R-:W-:Y:S01]  /*50d0*/  IMAD.WIDE.U32 R4, R7, UR4, R16 ;  /* 0x0000000407047c25 */ /* 0x000fe2000f8e0010 */
[----:B------:R-:W-:-:S03]  /*50e0*/  ULDC UR4, c[0x0][0x150] ;  /* 0x0000540000047ab9 */ /* 0x000fc60000000800 */
[----:B------:R-:W-:Y:S02]  /*50f0*/  IMAD R7, R7, UR5, R6 ;  /* 0x0000000507077c24 */ /* 0x000fe4000f8e0206 */
[----:B------:R-:W-:Y:S01]  /*5100*/  FMUL R6, R9, UR4 ;  /* 0x0000000409067c20 */ /* 0x000fe20008400000 */
[----:B------:R-:W-:Y:S01]  /*5110*/  ULDC UR4, c[0x0][0x618] ;  /* 0x0001860000047ab9 */ /* 0x000fe20000000800 */
[----:B------:R-:W-:Y:S01]  /*5120*/  ULDC UR5, c[0x0][0x154] ;  /* 0x0000550000057ab9 */ /* 0x000fe20000000800 */
[----:B------:R-:W-:-:S03]  /*5130*/  IMAD.IADD R5, R5, 0x1, R7 ;  /* 0x0000000105057824 */ /* 0x000fc600078e0207 */
[----:B------:R-:W3:Y:S02]  /*5140*/  F2I.U32.TRUNC.NTZ R6, R6 ;  /* 0x0000000600067305 */ /* 0x000ee4000020f000 */
[----:B------:R-:W-:Y:S02]  /*5150*/  SHF.R.U64 R9, R4, UR4, R5 ;  /* 0x0000000404097c19 */ /* 0x000fe40008001205 */
[----:B-1----:R-:W-:-:S05]  /*5160*/  I2FP.F32.U32 R4, R14 ;  /* 0x0000000e00047245 */ /* 0x002fca0000201000 */
[----:B------:R-:W-:Y:S01]  /*5170*/  FMUL R22, R4, UR5 ;  /* 0x0000000504167c20 */ /* 0x000fe20008400000 */
[----:B------:R-:W-:Y:S01]  /*5180*/  SHF.R.U32.HI R4, RZ, UR4, R5 ;  /* 0x00000004ff047c19 */ /* 0x000fe20008011605 */
[----:B------:R-:W-:-:S03]  /*5190*/  ULDC UR4, c[0x0][0x658] ;  /* 0x0001960000047ab9 */ /* 0x000fc60000000800 */
[--C-:B------:R-:W-:Y:S01]  /*51a0*/  SHF.R.U64 R20, R9, UR6, R4.reuse ;  /* 0x0000000609147c19 */ /* 0x100fe20008001204 */
[----:B------:R-:W1:Y:S01]  /*51b0*/  F2I.U32.TRUNC.NTZ R22, R22 ;  /* 0x0000001600167305 */ /* 0x000e62000020f000 */
[----:B------:R-:W-:Y:S01]  /*51c0*/  SHF.R.U32.HI R5, RZ, UR6, R4 ;  /* 0x00000006ff057c19 */ /* 0x000fe20008011604 */
[----:B---3--:R-:W-:-:S03]  /*51d0*/  IMAD.MOV R6, RZ, RZ, -R6 ;  /* 0x000000ffff067224 */ /* 0x008fc600078e0a06 */
[----:B------:R-:W-:Y:S01]  /*51e0*/  SHF.R.U64 R18, R20, UR4, R5 ;  /* 0x0000000414127c19 */ /* 0x000fe20008001205 */
[----:B--2---:R-:W-:Y:S01]  /*51f0*/  IMAD R15, R24, R6, R15 ;  /* 0x00000006180f7224 */ /* 0x004fe200078e020f */
[----:B------:R-:W-:-:S03]  /*5200*/  SHF.R.U32.HI R23, RZ, UR4, R5 ;  /* 0x00000004ff177c19 */ /* 0x000fc60008011605 */
[----:B------:R-:W-:Y:S02]  /*5210*/  IMAD.MOV.U32 R4, RZ, RZ, R18 ;  /* 0x000000ffff047224 */ /* 0x000fe400078e0012 */
[----:B------:R-:W-:Y:S01]  /*5220*/  IMAD.MOV.U32 R5, RZ, RZ, R23 ;  /* 0x000000ffff057224 */ /* 0x000fe200078e0017 */
[----:B-1----:R-:W-:Y:S06]  /*5230*/  @!P1 BRA `(.L_x_82) ;  /* 0x0000000000289947 */ /* 0x002fec0003800000 */
[----:B------:R-:W-:Y:S02]  /*5240*/  ULDC UR4, c[0x0][0x64c] ;  /* 0x0001930000047ab9 */ /* 0x000fe40000000800 */
[----:B------:R-:W-:-:S05]  /*5250*/  IADD3 R5, P1, R18, UR4, RZ ;  /* 0x0000000412057c10 */ /* 0x000fca000ff3e0ff */
[----:B------:R-:W-:-:S04]  /*5260*/  IMAD.X R23, RZ, RZ, R23, P1 ;  /* 0x000000ffff177224 */ /* 0x000fc800008e0617 */
[----:B------:R-:W-:-:S04]  /*5270*/  IMAD.WIDE.U32 R6, R23, UR8, RZ ;  /* 0x0000000817067c25 */ /* 0x000fc8000f8e00ff */
[----:B------:R-:W-:-:S04]  /*5280*/  IMAD.WIDE.U32 R6, P1, R5, UR9, R6 ;  /* 0x0000000905067c25 */ /* 0x000fc8000f820006 */
[----:B------:R-:W-:-:S04]  /*5290*/  IMAD.WIDE.U32 R4, R5, UR8, RZ ;  /* 0x0000000805047c25 */ /* 0x000fc8000f8e00ff */
[----:B------:R-:W-:Y:S01]  /*52a0*/  IMAD.MOV.U32 R4, RZ, RZ, R7 ;  /* 0x000000ffff047224 */ /* 0x000fe200078e0007 */
[----:B------:R-:W-:Y:S01]  /*52b0*/  IADD3 RZ, P3, R5, R6, RZ ;  /* 0x0000000605ff7210 */ /* 0x000fe20007f7e0ff */
[----:B------:R-:W-:-:S04]  /*52c0*/  IMAD.X R5, RZ, RZ, RZ, P1 ;  /* 0x000000ffff057224 */ /* 0x000fc800008e06ff */
[----:B------:R-:W-:-:S08]  /*52d0*/  IMAD.WIDE.U32.X R4, R23, UR9, R4, P3 ;  /* 0x0000000917047c25 */ /* 0x000fd000098e0404 */
.L_x_82:
[----:B------:R-:W-:Y:S01]  /*52e0*/  ISETP.NE.AND P1, PT, R2, 0x1, PT ;  /* 0x000000010200780c */ /* 0x000fe20003f25270 */
[----:B------:R-:W-:Y:S01]  /*52f0*/  ULDC UR4, c[0x0][0x648] ;  /* 0x0001920000047ab9 */ /* 0x000fe20000000800 */
[----:B------:R-:W-:Y:S01]  /*5300*/  LOP3.LUT R20, R20, UR17, RZ, 0xc0, !PT ;  /* 0x0000001114147c12 */ /* 0x000fe2000f8ec0ff */
[----:B------:R-:W-:Y:S01]  /*5310*/  IMAD.MOV R22, RZ, RZ, -R22 ;  /* 0x000000ffff167224 */ /* 0x000fe200078e0a16 */
[----:B------:R-:W-:Y:S01]  /*5320*/  SHF.R.U64 R5, R4, UR4, R5 ;  /* 0x0000000404057c19 */ /* 0x000fe20008001205 */
[----:B------:R-:W-:Y:S01]  /*5330*/  ULDC UR4, c[0x0][0x638] ;  /* 0x00018e0000047ab9 */ /* 0x000fe20000000800 */
[----:B------:R-:W-:Y:S01]  /*5340*/  LOP3.LUT R9, R9, UR16, RZ, 0xc0, !PT ;  /* 0x0000001009097c12 */ /* 0x000fe2000f8ec0ff */
[----:B------:R-:W-:Y:S01]  /*5350*/  ULDC UR5, c[0x0][0x610] ;  /* 0x0001840000057ab9 */ /* 0x000fe20000000800 */
[----:B------:R-:W-:Y:S02]  /*5360*/  IMAD.MOV.U32 R4, RZ, RZ, 0x1 ;  /* 0x00000001ff047424 */ /* 0x000fe400078e00ff */
[----:B------:R-:W-:-:S02]  /*5370*/  IMAD.MOV R7, RZ, RZ, -R5 ;  /* 0x000000ffff077224 */ /* 0x000fc400078e0a05 */
[----:B------:R-:W-:Y:S02]  /*5380*/  IMAD R20, R5, UR18, R20 ;  /* 0x0000001205147c24 */ /* 0x000fe4000f8e0214 */
[----:B0-----:R-:W-:Y:S02]  /*5390*/  @P1 IMAD R15, R21, R22, R14 ;  /* 0x00000016150f1224 */ /* 0x001fe400078e020e */
[----:B------:R-:W-:Y:S01]  /*53a0*/  IMAD R18, R7, UR4, R18 ;  /* 0x0000000407127c24 */ /* 0x000fe2000f8e0212 */
[----:B------:R-:W-:Y:S01]  /*53b0*/  ULDC UR4, c[0x0][0x600] ;  /* 0x0001800000047ab9 */ /* 0x000fe20000000800 */
[----:B------:R-:W-:Y:S02]  /*53c0*/  IMAD R15, R20, UR5, R15 ;  /* 0x00000005140f7c24 */ /* 0x000fe4000f8e020f */
[----:B------:R-:W-:-:S05]  /*53d0*/  IMAD R18, R18, UR4, R9 ;  /* 0x0000000412127c24 */ /* 0x000fca000f8e0209 */
[----:B------:R-:W-:Y:S02]  /*53e0*/  SEL R9, R18, R15, !P1 ;  /* 0x0000000f12097207 */ /* 0x000fe40004800000 */
[----:B------:R-:W-:-:S07]  /*53f0*/  SEL R7, R15, R18, !P1 ;  /* 0x000000120f077207 */ /* 0x000fce0004800000 */
.L_x_80:
[----:B------:R-:W-:Y:S05]  /*5400*/  BSYNC B1 ;  /* 0x0000000000017941 */ /* 0x000fea0003800000 */
.L_x_79:
[----:B------:R-:W-:-:S13]  /*5410*/  LOP3.LUT P1, RZ, R4, 0xff, RZ, 0xc0, !PT ;  /* 0x000000ff04ff7812 */ /* 0x000fda000782c0ff */
[----:B------:R-:W-:Y:S05]  /*5420*/  @P1 BRA `(.L_x_83) ;  /* 0xfffffff4004c1947 */ /* 0x000fea000383ffff */
[----:B------:R-:W-:Y:S05]  /*5430*/  BSYNC B0 ;  /* 0x0000000000007941 */ /* 0x000fea0003800000 */
.L_x_71:
[----:B------:R-:W-:-:S03]  /*5440*/  UMOV UR4, 0xffffffff ;  /* 0xffffffff00047882 */ /* 0x000fc60000000000 */
[----:B------:R-:W-:Y:S05]  /*5450*/  BRA.DIV UR4, `(.L_x_84) ;  /* 0x0000000604c87947 */ /* 0x000fea000b800000 */
[----:B------:R-:W-:-:S13]  /*5460*/  ELECT P6, URZ, PT ;  /* 0x00000000003f782f */ /* 0x000fda00038c0000 */
.L_x_103:
[----:B------:R-:W-:Y:S04]  /*5470*/  BSSY B0, `(.L_x_85) ;  /* 0x0000058000007945 */ /* 0x000fe80003800000 */
[----:B------:R-:W-:Y:S05]  /*5480*/  @!P6 BRA `(.L_x_86) ;  /* 0x000000040058e947 */ /* 0x000fea0003800000 */
[----:B------:R-:W-:-:S04]  /*5490*/  LOP3.LUT R19, R19, 0x2, RZ, 0xfc, !PT ;  /* 0x0000000213137812 */ /* 0x000fc800078efcff */
[----:B------:R-:W-:-:S13]  /*54a0*/  ISETP.NE.AND P0, PT, R19, 0x3, PT ;  /* 0x000000031300780c */ /* 0x000fda0003f05270 */
[----:B------:R-:W-:Y:S05]  /*54b0*/  @!P0 BRA `(.L_x_87) ;  /* 0x0000000000048947 */ /* 0x000fea0003800000 */
[----:B------:R-:W-:Y:S01]  /*54c0*/  BPT.TRAP 0x1 ;  /* 0x000000040000795c */ /* 0x000fe20000300000 */
.L_x_87:
[----:B------:R-:W0:Y:S01]  /*54d0*/  S2R R3, SR_CgaCtaId ;  /* 0x0000000000037919 */ /* 0x000e220000008800 */
[----:B------:R-:W-:-:S04]  /*54e0*/  MOV R2, 0x400 ;  /* 0x0000040000027802 */ /* 0x000fc80000000f00 */
[----:B0-----:R-:W-:Y:S02]  /*54f0*/  LEA R3, R3, R2, 0x18 ;  /* 0x0000000203037211 */ /* 0x001fe400078ec0ff */
[----:B------:R-:W-:-:S03]  /*5500*/  SHF.L.U32 R2, R0, 0x1f, RZ ;  /* 0x0000001f00027819 */ /* 0x000fc600000006ff */
[----:B------:R-:W-:-:S04]  /*5510*/  VIADD R3, R3, 0x48 ;  /* 0x0000004803037836 */ /* 0x000fc80000000000 */
[C---:B------:R-:W-:Y:S02]  /*5520*/  IMAD R7, R12.reuse, 0x8, R3 ;  /* 0x000000080c077824 */ /* 0x040fe400078e0203 */
[----:B------:R-:W-:Y:S02]  /*5530*/  VIADD R12, R12, 0x1 ;  /* 0x000000010c0c7836 */ /* 0x000fe40000000000 */
[----:B------:R-:W0:Y:S03]  /*5540*/  SYNCS.PHASECHK.TRANS64.TRYWAIT P0, [R7+URZ], R2 ;  /* 0x00000002070075a7 */ /* 0x000e26000800017f */
[----:B------:R-:W-:-:S04]  /*5550*/  ISETP.NE.AND P1, PT, R12, 0x9, PT ;  /* 0x000000090c00780c */ /* 0x000fc80003f25270 */
[----:B------:R-:W-:Y:S02]  /*5560*/  SEL R5, RZ, 0x1, P1 ;  /* 0x00000001ff057807 */ /* 0x000fe40000800000 */
[----:B------:R-:W-:Y:S02]  /*5570*/  SEL R12, R12, RZ, P1 ;  /* 0x000000ff0c0c7207 */ /* 0x000fe40000800000 */
[----:B------:R-:W-:-:S03]  /*5580*/  LOP3.LUT R5, R0, R5, RZ, 0x3c, !PT ;  /* 0x0000000500057212 */ /* 0x000fc600078e3cff */
[----:B------:R-:W-:Y:S01]  /*5590*/  IMAD R9, R12, 0x8, R3 ;  /* 0x000000080c097824 */ /* 0x000fe200078e0203 */
[----:B------:R-:W-:Y:S01]  /*55a0*/  SHF.L.U32 R4, R5, 0x1f, RZ ;  /* 0x0000001f05047819 */ /* 0x000fe200000006ff */
[----:B0-----:R-:W-:Y:S06]  /*55b0*/  @!P0 BRA `(.L_x_88) ;  /* 0x0000000400908947 */ /* 0x001fec0003800000 */
.L_x_104:
[----:B------:R-:W1:Y:S01]  /*55c0*/  SYNCS.PHASECHK.TRANS64.TRYWAIT P0, [R9+URZ], R4 ;  /* 0x00000004090075a7 */ /* 0x000e62000800017f */
[----:B------:R-:W-:-:S05]  /*55d0*/  VIADD R0, R12, 0x1 ;  /* 0x000000010c007836 */ /* 0x000fca0000000000 */
[----:B------:R-:W-:-:S04]  /*55e0*/  ISETP.NE.AND P1, PT, R0, 0x9, PT ;  /* 0x000000090000780c */ /* 0x000fc80003f25270 */
[----:B0-----:R-:W-:Y:S02]  /*55f0*/  SEL R2, RZ, 0x1, P1 ;  /* 0x00000001ff027807 */ /* 0x001fe40000800000 */
[----:B------:R-:W-:Y:S02]  /*5600*/  SEL R0, R0, RZ, P1 ;  /* 0x000000ff00007207 */ /* 0x000fe40000800000 */
[----:B------:R-:W-:-:S03]  /*5610*/  LOP3.LUT R7, R5, R2, RZ, 0x3c, !PT ;  /* 0x0000000205077212 */ /* 0x000fc600078e3cff */
[----:B------:R-:W-:Y:S01]  /*5620*/  IMAD R6, R0, 0x8, R3 ;  /* 0x0000000800067824 */ /* 0x000fe200078e0203 */
[----:B------:R-:W-:Y:S01]  /*5630*/  SHF.L.U32 R5, R7, 0x1f, RZ ;  /* 0x0000001f07057819 */ /* 0x000fe200000006ff */
[----:B-1----:R-:W-:Y:S06]  /*5640*/  @!P0 BRA `(.L_x_89) ;  /* 0x0000000400808947 */ /* 0x002fec0003800000 */
.L_x_105:
[----:B------:R-:W1:Y:S01]  /*5650*/  SYNCS.PHASECHK.TRANS64.TRYWAIT P0, [R6+URZ], R5 ;  /* 0x00000005060075a7 */ /* 0x000e62000800017f */
[----:B------:R-:W-:-:S05]  /*5660*/  VIADD R0, R0, 0x1 ;  /* 0x0000000100007836 */ /* 0x000fca0000000000 */
[----:B------:R-:W-:-:S04]  /*5670*/  ISETP.NE.AND P1, PT, R0, 0x9, PT ;  /* 0x000000090000780c */ /* 0x000fc80003f25270 */
[----:B------:R-:W-:Y:S02]  /*5680*/  SEL R2, RZ, 0x1, P1 ;  /* 0x00000001ff027807 */ /* 0x000fe40000800000 */
[----:B------:R-:W-:Y:S02]  /*5690*/  SEL R0, R0, RZ, P1 ;  /* 0x000000ff00007207 */ /* 0x000fe40000800000 */
[----:B------:R-:W-:-:S03]  /*56a0*/  LOP3.LUT R7, R7, R2, RZ, 0x3c, !PT ;  /* 0x0000000207077212 */ /* 0x000fc600078e3cff */
[----:B0-----:R-:W-:Y:S01]  /*56b0*/  IMAD R9, R0, 0x8, R3 ;  /* 0x0000000800097824 */ /* 0x001fe200078e0203 */
[----:B------:R-:W-:Y:S01]  /*56c0*/  SHF.L.U32 R4, R7, 0x1f, RZ ;  /* 0x0000001f07047819 */ /* 0x000fe200000006ff */
[----:B-1----:R-:W-:Y:S06]  /*56d0*/  @!P0 BRA `(.L_x_90) ;  /* 0x0000000400708947 */ /* 0x002fec0003800000 */
.L_x_106:
        /* <DEDUP_REMOVED lines=9> */
.L_x_107:
        /* <DEDUP_REMOVED lines=9> */
.L_x_108:
        /* <DEDUP_REMOVED lines=9> */
.L_x_109:
        /* <DEDUP_REMOVED lines=9> */
.L_x_110:
[----:B------:R-:W1:Y:S01]  /*5920*/  SYNCS.PHASECHK.TRANS64.TRYWAIT P0, [R9+URZ], R4 ;  /* 0x00000004090075a7 */ /* 0x000e62000800017f */
[----:B------:R-:W-:-:S05]  /*5930*/  VIADD R0, R0, 0x1 ;  /* 0x0000000100007836 */ /* 0x000fca0000000000 */
[----:B------:R-:W-:-:S04]  /*5940*/  ISETP.NE.AND P1, PT, R0, 0x9, PT ;  /* 0x000000090000780c */ /* 0x000fc80003f25270 */
[----:B------:R-:W-:Y:S02]  /*5950*/  SEL R2, RZ, 0x1, P1 ;  /* 0x00000001ff027807 */ /* 0x000fe40000800000 */
[----:B------:R-:W-:Y:S02]  /*5960*/  SEL R0, R0, RZ, P1 ;  /* 0x000000ff00007207 */ /* 0x000fe40000800000 */
[----:B------:R-:W-:Y:S01]  /*5970*/  LOP3.LUT R2, R7, R2, RZ, 0x3c, !PT ;  /* 0x0000000207027212 */ /* 0x000fe200078e3cff */
[----:B-1----:R-:W-:Y:S06]  /*5980*/  @!P0 BRA `(.L_x_95) ;  /* 0x0000000400288947 */ /* 0x002fec0003800000 */
.L_x_111:
[----:B------:R-:W-:Y:S01]  /*5990*/  IMAD R3, R0, 0x8, R3 ;  /* 0x0000000800037824 */ /* 0x000fe200078e0203 */
[----:B------:R-:W-:-:S07]  /*59a0*/  SHF.L.U32 R0, R2, 0x1f, RZ ;  /* 0x0000001f02007819 */ /* 0x000fce00000006ff */
.L_x_96:
[----:B--2---:R2:W3:Y:S02]  /*59b0*/  SYNCS.PHASECHK.TRANS64.TRYWAIT P0, [R3+URZ], R0 ;  /* 0x00000000030075a7 */ /* 0x0044e4000800017f */
[----:B---3--:R-:W-:Y:S05]  /*59c0*/  @!P0 NANOSLEEP.SYNCS 0x989680 ;  /* 0x009896800000895d */ /* 0x008fea0003900000 */
[----:B------:R-:W3:Y:S02]  /*59d0*/  @!P0 SYNCS.PHASECHK.TRANS64 P0, [R3+URZ], R0 ;  /* 0x00000000030085a7 */ /* 0x000ee4000800007f */
[----:B---3--:R-:W-:Y:S05]  /*59e0*/  @!P0 BRA `(.L_x_96) ;  /* 0xfffffffc00f08947 */ /* 0x008fea000383ffff */
.L_x_86:
[----:B------:R-:W-:Y:S05]  /*59f0*/  BSYNC B0 ;  /* 0x0000000000007941 */ /* 0x000fea0003800000 */
.L_x_85:
[----:B------:R-:W-:Y:S05]  /*5a00*/  EXIT ;  /* 0x000000000000794d */ /* 0x000fea0003800000 */
.L_x_18:
[----:B---3--:R3:W4:Y:S02]  /*5a10*/  SYNCS.PHASECHK.TRANS64.TRYWAIT P1, [R3+URZ], R0 ;  /* 0x00000000030075a7 */ /* 0x008724000802017f */
[----:B----4-:R-:W-:Y:S05]  /*5a20*/  @!P1 NANOSLEEP.SYNCS 0x989680 ;  /* 0x009896800000995d */ /* 0x010fea0003900000 */
[----:B------:R-:W4:Y:S02]  /*5a30*/  @!P1 SYNCS.PHASECHK.TRANS64 P1, [R3+URZ], R0 ;  /* 0x00000000030095a7 */ /* 0x000f24000802007f */
[----:B----4-:R-:W-:Y:S05]  /*5a40*/  @!P1 BRA `(.L_x_18) ;  /* 0xfffffffc00f09947 */ /* 0x010fea000383ffff */
[----:B------:R-:W-:Y:S05]  /*5a50*/  BRA `(.L_x_17) ;  /* 0xffffffb8003c7947 */ /* 0x000fea000383ffff */
.L_x_23:
[----:B-1----:R1:W2:Y:S02]  /*5a60*/  SYNCS.PHASECHK.TRANS64.TRYWAIT P1, [R5+URZ], R4 ;  /* 0x00000004050075a7 */ /* 0x0022a4000802017f */
[----:B--2---:R-:W-:Y:S05]  /*5a70*/  @!P1 NANOSLEEP.SYNCS 0x989680 ;  /* 0x009896800000995d */ /* 0x004fea0003900000 */
[----:B------:R-:W2:Y:S02]  /*5a80*/  @!P1 SYNCS.PHASECHK.TRANS64 P1, [R5+URZ], R4 ;  /* 0x00000004050095a7 */ /* 0x000ea4000802007f */
[----:B--2---:R-:W-:Y:S05]  /*5a90*/  @!P1 BRA `(.L_x_23) ;  /* 0xfffffffc00f09947 */ /* 0x004fea000383ffff */
[----:B------:R-:W-:Y:S05]  /*5aa0*/  BRA `(.L_x_22) ;  /* 0xffffffbc00547947 */ /* 0x000fea000383ffff */
.L_x_72:
[----:B------:R-:W-:Y:S01]  /*5ab0*/  BSSY B1, `(.L_x_97) ;  /* 0x0000006000017945 */ /* 0x000fe20003800000 */
[----:B------:R-:W-:-:S07]  /*5ac0*/  IMAD.MOV.U32 R15, RZ, RZ, -0x1 ;  /* 0xffffffffff0f7424 */ /* 0x000fce00078e00ff */
[----:B------:R-:W-:Y:S05]  /*5ad0*/  WARPSYNC.COLLECTIVE R15, `(.L_x_98) ;  /* 0x000000000f0c7348 */ /* 0x000fea0003c00000 */
[----:B------:R-:W-:Y:S02]  /*5ae0*/  ELECT P6, UR62, PT ;  /* 0x00000000003e782f */ /* 0x000fe400038c0000 */
[----:B------:R-:W-:Y:S01]  /*5af0*/  MOV R14, UR62 ;  /* 0x0000003e000e7c02 */ /* 0x000fe20008000f00 */
[----:B------:R-:W-:Y:S10]  /*5b00*/  ENDCOLLECTIVE ;  /* 0x000000000000791b */ /* 0x000ff40003800000 */
.L_x_98:
[----:B------:R-:W-:Y:S05]  /*5b10*/  BSYNC B1 ;  /* 0x0000000000017941 */ /* 0x000fea0003800000 */
.L_x_97:
[----:B------:R-:W-:Y:S05]  /*5b20*/  BRA `(.L_x_99) ;  /* 0xffffffec00987947 */ /* 0x000fea000383ffff */
.L_x_75:
[----:B0-----:R0:W1:Y:S02]  /*5b30*/  SYNCS.PHASECHK.TRANS64.TRYWAIT P1, [R14+URZ+0x48], R7 ;  /* 0x000048070e0075a7 */ /* 0x001064000802017f */
[----:B-1----:R-:W-:Y:S05]  /*5b40*/  @!P1 NANOSLEEP.SYNCS 0x989680 ;  /* 0x009896800000995d */ /* 0x002fea0003900000 */
[----:B------:R-:W1:Y:S02]  /*5b50*/  @!P1 SYNCS.PHASECHK.TRANS64 P1, [R14+URZ+0x48], R7 ;  /* 0x000048070e0095a7 */ /* 0x000e64000802007f */
[----:B-1----:R-:W-:Y:S05]  /*5b60*/  @!P1 BRA `(.L_x_75) ;  /* 0xfffffffc00f09947 */ /* 0x002fea000383ffff */
[----:B------:R-:W-:Y:S05]  /*5b70*/  BRA `(.L_x_100) ;  /* 0xffffffec00cc7947 */ /* 0x000fea000383ffff */
.L_x_84:
[----:B------:R-:W-:Y:S01]  /*5b80*/  BSSY B0, `(.L_x_101) ;  /* 0x0000006000007945 */ /* 0x000fe20003800000 */
[----:B------:R-:W-:-:S07]  /*5b90*/  IMAD.MOV.U32 R15, RZ, RZ, -0x1 ;  /* 0xffffffffff0f7424 */ /* 0x000fce00078e00ff */
[----:B------:R-:W-:Y:S05]  /*5ba0*/  WARPSYNC.COLLECTIVE R15, `(.L_x_102) ;  /* 0x000000000f0c7348 */ /* 0x000fea0003c00000 */
[----:B------:R-:W-:Y:S02]  /*5bb0*/  ELECT P6, UR62, PT ;  /* 0x00000000003e782f */ /* 0x000fe400038c0000 */
[----:B------:R-:W-:Y:S01]  /*5bc0*/  MOV R14, UR62 ;  /* 0x0000003e000e7c02 */ /* 0x000fe20008000f00 */
[----:B------:R-:W-:Y:S10]  /*5bd0*/  ENDCOLLECTIVE ;  /* 0x000000000000791b */ /* 0x000ff40003800000 */
.L_x_102:
[----:B------:R-:W-:Y:S05]  /*5be0*/  BSYNC B0 ;  /* 0x0000000000007941 */ /* 0x000fea0003800000 */
.L_x_101:
[----:B------:R-:W-:Y:S05]  /*5bf0*/  BRA `(.L_x_103) ;  /* 0xfffffff8001c7947 */ /* 0x000fea000383ffff */
.L_x_88:
[----:B0-----:R0:W1:Y:S02]  /*5c00*/  SYNCS.PHASECHK.TRANS64.TRYWAIT P0, [R7+URZ], R2 ;  /* 0x00000002070075a7 */ /* 0x001064000800017f */
[----:B-1----:R-:W-:Y:S05]  /*5c10*/  @!P0 NANOSLEEP.SYNCS 0x989680 ;  /* 0x009896800000895d */ /* 0x002fea0003900000 */
[----:B------:R-:W1:Y:S02]  /*5c20*/  @!P0 SYNCS.PHASECHK.TRANS64 P0, [R7+URZ], R2 ;  /* 0x00000002070085a7 */ /* 0x000e64000800007f */
[----:B-1----:R-:W-:Y:S05]  /*5c30*/  @!P0 BRA `(.L_x_88) ;  /* 0xfffffffc00f08947 */ /* 0x002fea000383ffff */
[----:B------:R-:W-:Y:S05]  /*5c40*/  BRA `(.L_x_104) ;  /* 0xfffffff8005c7947 */ /* 0x000fea000383ffff */
.L_x_89:
[----:B0-----:R0:W1:Y:S02]  /*5c50*/  SYNCS.PHASECHK.TRANS64.TRYWAIT P0, [R9+URZ], R4 ;  /* 0x00000004090075a7 */ /* 0x001064000800017f */
[----:B-1----:R-:W-:Y:S05]  /*5c60*/  @!P0 NANOSLEEP.SYNCS 0x989680 ;  /* 0x009896800000895d */ /* 0x002fea0003900000 */
[----:B------:R-:W1:Y:S02]  /*5c70*/  @!P0 SYNCS.PHASECHK.TRANS64 P0, [R9+URZ], R4 ;  /* 0x00000004090085a7 */ /* 0x000e64000800007f */
[----:B-1----:R-:W-:Y:S05]  /*5c80*/  @!P0 BRA `(.L_x_89) ;  /* 0xfffffffc00f08947 */ /* 0x002fea000383ffff */
[----:B------:R-:W-:Y:S05]  /*5c90*/  BRA `(.L_x_105) ;  /* 0xfffffff8006c7947 */ /* 0x000fea000383ffff */
.L_x_90:
[----:B0-----:R0:W1:Y:S02]  /*5ca0*/  SYNCS.PHASECHK.TRANS64.TRYWAIT P0, [R6+URZ], R5 ;  /* 0x00000005060075a7 */ /* 0x001064000800017f */
[----:B-1----:R-:W-:Y:S05]  /*5cb0*/  @!P0 NANOSLEEP.SYNCS 0x989680 ;  /* 0x009896800000895d */ /* 0x002fea0003900000 */
[----:B------:R-:W1:Y:S02]  /*5cc0*/  @!P0 SYNCS.PHASECHK.TRANS64 P0, [R6+URZ], R5 ;  /* 0x00000005060085a7 */ /* 0x000e64000800007f */
[----:B-1----:R-:W-:Y:S05]  /*5cd0*/  @!P0 BRA `(.L_x_90) ;  /* 0xfffffffc00f08947 */ /* 0x002fea000383ffff */
[----:B------:R-:W-:Y:S05]  /*5ce0*/  BRA `(.L_x_106) ;  /* 0xfffffff8007c7947 */ /* 0x000fea000383ffff */
.L_x_91:
[----:B0-----:R0:W1:Y:S02]  /*5cf0*/  SYNCS.PHASECHK.TRANS64.TRYWAIT P0, [R9+URZ], R4 ;  /* 0x00000004090075a7 */ /* 0x001064000800017f */
[----:B-1----:R-:W-:Y:S05]  /*5d00*/  @!P0 NANOSLEEP.SYNCS 0x989680 ;  /* 0x009896800000895d */ /* 0x002fea0003900000 */
[----:B------:R-:W1:Y:S02]  /*5d10*/  @!P0 SYNCS.PHASECHK.TRANS64 P0, [R9+URZ], R4 ;  /* 0x00000004090085a7 */ /* 0x000e64000800007f */
[----:B-1----:R-:W-:Y:S05]  /*5d20*/  @!P0 BRA `(.L_x_91) ;  /* 0xfffffffc00f08947 */ /* 0x002fea000383ffff */
[----:B------:R-:W-:Y:S05]  /*5d30*/  BRA `(.L_x_107) ;  /* 0xfffffff8008c7947 */ /* 0x000fea000383ffff */
.L_x_92:
[----:B0-----:R0:W1:Y:S02]  /*5d40*/  SYNCS.PHASECHK.TRANS64.TRYWAIT P0, [R6+URZ], R5 ;  /* 0x00000005060075a7 */ /* 0x001064000800017f */
[----:B-1----:R-:W-:Y:S05]  /*5d50*/  @!P0 NANOSLEEP.SYNCS 0x989680 ;  /* 0x009896800000895d */ /* 0x002fea0003900000 */
[----:B------:R-:W1:Y:S02]  /*5d60*/  @!P0 SYNCS.PHASECHK.TRANS64 P0, [R6+URZ], R5 ;  /* 0x00000005060085a7 */ /* 0x000e64000800007f */
[----:B-1----:R-:W-:Y:S05]  /*5d70*/  @!P0 BRA `(.L_x_92) ;  /* 0xfffffffc00f08947 */ /* 0x002fea000383ffff */
[----:B------:R-:W-:Y:S05]  /*5d80*/  BRA `(.L_x_108) ;  /* 0xfffffff8009c7947 */ /* 0x000fea000383ffff */
.L_x_93:
[----:B0-----:R0:W1:Y:S02]  /*5d90*/  SYNCS.PHASECHK.TRANS64.TRYWAIT P0, [R9+URZ], R4 ;  /* 0x00000004090075a7 */ /* 0x001064000800017f */
[----:B-1----:R-:W-:Y:S05]  /*5da0*/  @!P0 NANOSLEEP.SYNCS 0x989680 ;  /* 0x009896800000895d */ /* 0x002fea0003900000 */
[----:B------:R-:W1:Y:S02]  /*5db0*/  @!P0 SYNCS.PHASECHK.TRANS64 P0, [R9+URZ], R4 ;  /* 0x00000004090085a7 */ /* 0x000e64000800007f */
[----:B-1----:R-:W-:Y:S05]  /*5dc0*/  @!P0 BRA `(.L_x_93) ;  /* 0xfffffffc00f08947 */ /* 0x002fea000383ffff */
[----:B------:R-:W-:Y:S05]  /*5dd0*/  BRA `(.L_x_109) ;  /* 0xfffffff800ac7947 */ /* 0x000fea000383ffff */
.L_x_94:
[----:B0-----:R0:W1:Y:S02]  /*5de0*/  SYNCS.PHASECHK.TRANS64.TRYWAIT P0, [R6+URZ], R5 ;  /* 0x00000005060075a7 */ /* 0x001064000800017f */
[----:B-1----:R-:W-:Y:S05]  /*5df0*/  @!P0 NANOSLEEP.SYNCS 0x989680 ;  /* 0x009896800000895d */ /* 0x002fea0003900000 */
[----:B------:R-:W1:Y:S02]  /*5e00*/  @!P0 SYNCS.PHASECHK.TRANS64 P0, [R6+URZ], R5 ;  /* 0x00000005060085a7 */ /* 0x000e64000800007f */
[----:B-1----:R-:W-:Y:S05]  /*5e10*/  @!P0 BRA `(.L_x_94) ;  /* 0xfffffffc00f08947 */ /* 0x002fea000383ffff */
[----:B------:R-:W-:Y:S05]  /*5e20*/  BRA `(.L_x_110) ;  /* 0xfffffff800bc7947 */ /* 0x000fea000383ffff */
.L_x_95:
[----:B-1----:R1:W2:Y:S02]  /*5e30*/  SYNCS.PHASECHK.TRANS64.TRYWAIT P0, [R9+URZ], R4 ;  /* 0x00000004090075a7 */ /* 0x0022a4000800017f */
[----:B--2---:R-:W-:Y:S05]  /*5e40*/  @!P0 NANOSLEEP.SYNCS 0x989680 ;  /* 0x009896800000895d */ /* 0x004fea0003900000 */
[----:B------:R-:W2:Y:S02]  /*5e50*/  @!P0 SYNCS.PHASECHK.TRANS64 P0, [R9+URZ], R4 ;  /* 0x00000004090085a7 */ /* 0x000ea4000800007f */
[----:B--2---:R-:W-:Y:S05]  /*5e60*/  @!P0 BRA `(.L_x_95) ;  /* 0xfffffffc00f08947 */ /* 0x004fea000383ffff */
[----:B------:R-:W-:Y:S05]  /*5e70*/  BRA `(.L_x_111) ;  /* 0xfffffff800c47947 */ /* 0x000fea000383ffff */
.L_x_112:
[----:B------:R-:W-:-:S00]  /*5e80*/  BRA `(.L_x_112) ;  /* 0xfffffffc00fc7947 */ /* 0x000fc0000383ffff */
[----:B------:R-:W-:-:S00]  /*5e90*/  NOP ;  /* 0x0000000000007918 */ /* 0x000fc00000000000 */
        /* <DEDUP_REMOVED lines=14> */
.L_x_113:


//--------------------- .nv.global.init           --------------------------
	.section	.nv.global.init,"aw",@progbits
.nv.global.init:
	.type		$str$22,@object
	.size		$str$22,($str$23 - $str$22)
$str$22:
        /*0000*/ 	.byte	0x6b, 0x5f, 0x74, 0x69, 0x6c, 0x65, 0x5f, 0x63, 0x6f, 0x75, 0x6e, 0x74, 0x20, 0x3e, 0x3d, 0x20
        /*0010*/ 	.byte	0x31, 0x00
	.type		$str$23,@object
	.size		$str$23,(__unnamed_1 - $str$23)
$str$23:
        /*0012*/ 	.byte	0x2f, 0x74, 0x6d, 0x70, 0x2f, 0x63, 0x75, 0x74, 0x6c, 0x61, 0x73, 0x73, 0x5f, 0x73, 0x77, 0x65
        /*0022*/ 	.byte	0x65, 0x70, 0x5f, 0x73, 0x72, 0x63, 0x2f, 0x69, 0x6e, 0x63, 0x6c, 0x75, 0x64, 0x65, 0x2f, 0x63
        /*0032*/ 	.byte	0x75, 0x74, 0x6c, 0x61, 0x73, 0x73, 0x2f, 0x67, 0x65, 0x6d, 0x6d, 0x2f, 0x63, 0x6f, 0x6c, 0x6c
        /*0042*/ 	.byte	0x65, 0x63, 0x74, 0x69, 0x76, 0x65, 0x2f, 0x73, 0x6d, 0x39, 0x30, 0x5f, 0x6d, 0x6d, 0x61, 0x5f
        /*0052*/ 	.byte	0x74, 0x6d, 0x61, 0x5f, 0x67, 0x6d, 0x6d, 0x61, 0x5f, 0x73, 0x73, 0x5f, 0x77, 0x61, 0x72, 0x70
        /*0062*/ 	.byte	0x73, 0x70, 0x65, 0x63, 0x69, 0x61, 0x6c, 0x69, 0x7a, 0x65, 0x64, 0x2e, 0x68, 0x70, 0x70, 0x00
	.type		__unnamed_1,@object
	.size		__unnamed_1,(.L_0 - __unnamed_1)
__unnamed_1:
        /*0072*/ 	.byte	0x76, 0x6f, 0x69, 0x64, 0x20, 0x63, 0x75, 0x74, 0x6c, 0x61, 0x73, 0x73, 0x3a, 0x3a, 0x67, 0x65
        /* <DEDUP_REMOVED lines=171> */
        /*0b32*/ 	.byte	0x3a, 0x3a, 0x69, 0x64, 0x65, 0x6e, 0x74, 0x69, 0x74, 0x79, 0x5d, 0x00
.L_0:


//--------------------- .nv.shared._ZN7cutlass13device_kernelINS_4gemm6kernel13GemmUniversalIN4cute5tupleIJiiiiEEENS1_10collective13CollectiveMmaINS1_34MainloopSm90TmaGmmaWarpSpecializedILi9ENS5_IJNS4_1CILi1EEESB_SB_EEENS1_35KernelTmaWarpSpecializedCooperativeEEENS5_IJNSA_ILi384EEENSA_ILi16EEENSA_ILi64EEEEEEaNS5_IJlSB_lEEEaSJ_NS4_8TiledMMAINS4_8MMA_AtomIJNS4_4SM904GMMA26MMA_64x16x32_S32S8S8_SS_TNEEEENS4_6LayoutINS5_IJNSA_ILi2EEESB_SB_EEENS5_IJSB_NSA_ILi0EEEST_EEEEENS5_IJNS4_10UnderscoreESW_SW_EEEEENS4_13SM90_TMA_LOADENS4_14ComposedLayoutINS4_7SwizzleILi2ELi4ELi3EEENS4_18smem_ptr_flag_bitsILi8EEENSQ_INS5_IJNSA_ILi8EEESH_EEENS5_IJSH_SB_EEEEEEEvNS4_8identityESZ_S19_vS1A_EENS_8epilogue10collective6detail29Sm90TmaWarpSpecializedAdapterINS1D_15DefaultEpilogueIaSJ_SJ_NS1C_6thread17LinearCombinationIaLi1EiiLNS1H_9ScaleType4KindE0ELNS_15FloatRoundStyleE2EaEENS1_15EpilogueDefaultEEEEEvvEEEEvNT_6ParamsE --------------------------
	.section	.nv.shared._ZN7cutlass13device_kernelINS_4gemm6kernel13GemmUniversalIN4cute5tupleIJiiiiEEENS1_10collective13CollectiveMmaINS1_34MainloopSm90TmaGmmaWarpSpecializedILi9ENS5_IJNS4_1CILi1EEESB_SB_EEENS1_35KernelTmaWarpSpecializedCooperativeEEENS5_IJNSA_ILi384EEENSA_ILi16EEENSA_ILi64EEEEEEaNS5_IJlSB_lEEEaSJ_NS4_8TiledMMAINS4_8MMA_AtomIJNS4_4SM904GMMA26MMA_64x16x32_S32S8S8_SS_TNEEEENS4_6LayoutINS5_IJNSA_ILi2EEESB_SB_EEENS5_IJSB_NSA_ILi0EEEST_EEEEENS5_IJNS4_10UnderscoreESW_SW_EEEEENS4_13SM90_TMA_LOADENS4_14ComposedLayoutINS4_7SwizzleILi2ELi4ELi3EEENS4_18smem_ptr_flag_bitsILi8EEENSQ_INS5_IJNSA_ILi8EEESH_EEENS5_IJSH_SB_EEEEEEEvNS4_8identityESZ_S19_vS1A_EENS_8epilogue10collective6detail29Sm90TmaWarpSpecializedAdapterINS1D_15DefaultEpilogueIaSJ_SJ_NS1C_6thread17LinearCombinationIaLi1EiiLNS1H_9ScaleType4KindE0ELNS_15FloatRoundStyleE2EaEENS1_15EpilogueDefaultEEEEEvvEEEEvNT_6ParamsE,"aw",@nobits
	.sectionflags	@""
	.align	16
	.zero		1024


//--------------------- .nv.shared.reserved.0     --------------------------
	.section	.nv.shared.reserved.0,"aw",@nobits
	.weak		__nv_reservedSMEM_offset_0_alias
	.size		__nv_reservedSMEM_offset_0_alias, 0, 0
	.other		__nv_reservedSMEM_offset_0_alias,@"STO_CUDA_RESERVED_SHARED STV_DEFAULT"
__nv_reservedSMEM_offset_0_alias:
	.zero		0


//--------------------- .nv.global                --------------------------
	.section	.nv.global,"aw",@nobits
.nv.global:
	.type		_ZN39_INTERNAL_9d4c93f9_4_k_cu_06caf5c9_32914cute1_E,@object
	.size		_ZN39_INTERNAL_9d4c93f9_4_k_cu_06caf5c9_32914cute1_E,(_ZN39_INTERNAL_9d4c93f9_4_k_cu_06caf5c9_32914cuda3std3__45__cpo6cbeginE - _ZN39_INTERNAL_9d4c93f9_4_k_cu_06caf5c9_32914cute1_E)
_ZN39_INTERNAL_9d4c93f9_4_k_cu_06caf5c9_32914cute1_E:
	.zero		1
	.type		_ZN39_INTERNAL_9d4c93f9_4_k_cu_06caf5c9_32914cuda3std3__45__cpo6cbeginE,@object
	.size		_ZN39_INTERNAL_9d4c93f9_4_k_cu_06caf5c9_32914cuda3std3__45__cpo6cbeginE,(_ZN39_INTERNAL_9d4c93f9_4_k_cu_06caf5c9_32914cuda3std3__48in_placeE - _ZN39_INTERNAL_9d4c93f9_4_k_cu_06caf5c9_32914cuda3std3__45__cpo6cbeginE)
_ZN39_INTERNAL_9d4c93f9_4_k_cu_06caf5c9_32914cuda3std3__45__cpo6cbeginE:
	.zero		1
	.type		_ZN39_INTERNAL_9d4c93f9_4_k_cu_06caf5c9_32914cuda3std3__48in_placeE,@object
	.size		_ZN39_INTERNAL_9d4c93f9_4_k_cu_06caf5c9_32914cuda3std3__48in_placeE,(_ZN39_INTERNAL_9d4c93f9_4_k_cu_06caf5c9_32914cuda3std6ranges3__45__cpo9iter_moveE - _ZN39_INTERNAL_9d4c93f9_4_k_cu_06caf5c9_32914cuda3std3__48in_placeE)
_ZN39_INTERNAL_9d4c93f9_4_k_cu_06caf5c9_32914cuda3std3__48in_placeE:
	.zero		1
	.type		_ZN39_INTERNAL_9d4c93f9_4_k_cu_06caf5c9_32914cuda3std6ranges3__45__cpo9iter_moveE,@object
	.size		_ZN39_INTERNAL_9d4c93f9_4_k_cu_06caf5c9_32914cuda3std6ranges3__45__cpo9iter_moveE,(_ZN39_INTERNAL_9d4c93f9_4_k_cu_06caf5c9_32914cuda3std3__45__cpo5beginE - _ZN39_INTERNAL_9d4c93f9_4_k_cu_06caf5c9_32914cuda3std6ranges3__45__cpo9iter_moveE)
_ZN39_INTERNAL_9d4c93f9_4_k_cu_06caf5c9_32914cuda3std6ranges3__45__cpo9iter_moveE:
	.zero		1
	.type		_ZN39_INTERNAL_9d4c93f9_4_k_cu_06caf5c9_32914cuda3std3__45__cpo5beginE,@object
	.size		_ZN39_INTERNAL_9d4c93f9_4_k_cu_06caf5c9_32914cuda3std3__45__cpo5beginE,(_ZN39_INTERNAL_9d4c93f9_4_k_cu_06caf5c9_32914cuda3std3__441_GLOBAL__N__9d4c93f9_4_k_cu_06caf5c9_32916ignoreE - _ZN39_INTERNAL_9d4c93f9_4_k_cu_06caf5c9_32914cuda3std3__45__cpo5beginE)
_ZN39_INTERNAL_9d4c93f9_4_k_cu_06caf5c9_32914cuda3std3__45__cpo5beginE:
	.zero		1
	.type		_ZN39_INTERNAL_9d4c93f9_4_k_cu_06caf5c9_32914cuda3std3__441_GLOBAL__N__9d4c93f9_4_k_cu_06caf5c9_32916ignoreE,@object
	.size		_ZN39_INTERNAL_9d4c93f9_4_k_cu_06caf5c9_32914cuda3std3__441_GLOBAL__N__9d4c93f9_4_k_cu_06caf5c9_32916ignoreE,(_ZN39_INTERNAL_9d4c93f9_4_k_cu_06caf5c9_32914cute7productE - _ZN39_INTERNAL_9d4c93f9_4_k_cu_06caf5c9_32914cuda3std3__441_GLOBAL__N__9d4c93f9_4_k_cu_06caf5c9_32916ignoreE)
_ZN39_INTERNAL_9d4c93f9_4_k_cu_06caf5c9_32914cuda3std3__441_GLOBAL__N__9d4c93f9_4_k_cu_06caf5c9_32916ignoreE:
	.zero		1
	.type		_ZN39_INTERNAL_9d4c93f9_4_k_cu_06caf5c9_32914cute7productE,@object
	.size		_ZN39_INTERNAL_9d4c93f9_4_k_cu_06caf5c9_32914cute7productE,(_ZN39_INTERNAL_9d4c93f9_4_k_cu_06caf5c9_32914cuda3std3__45__cpo3endE - _ZN39_INTERNAL_9d4c93f9_4_k_cu_06caf5c9_32914cute7productE)
_ZN39_INTERNAL_9d4c93f9_4_k_cu_06caf5c9_32914cute7productE:
	.zero		1
	.type		_ZN39_INTERNAL_9d4c93f9_4_k_cu_06caf5c9_32914cuda3std3__45__cpo3endE,@object
	.size		_ZN39_INTERNAL_9d4c93f9_4_k_cu_06caf5c9_32914cuda3std3__45__cpo3endE,(_ZN39_INTERNAL_9d4c93f9_4_k_cu_06caf5c9_32914cuda3std3__419piecewise_constructE - _ZN39_INTERNAL_9d4c93f9_4_k_cu_06caf5c9_32914cuda3std3__45__cpo3endE)
_ZN39_INTERNAL_9d4c93f9_4_k_cu_06caf5c9_32914cuda3std3__45__cpo3endE:
	.zero		1
	.type		_ZN39_INTERNAL_9d4c93f9_4_k_cu_06caf5c9_32914cuda3std3__419piecewise_constructE,@object
	.size		_ZN39_INTERNAL_9d4c93f9_4_k_cu_06caf5c9_32914cuda3std3__419piecewise_constructE,(_ZN39_INTERNAL_9d4c93f9_4_k_cu_06caf5c9_32914cuda3std3__45__cpo4cendE - _ZN39_INTERNAL_9d4c93f9_4_k_cu_06caf5c9_32914cuda3std3__419piecewise_constructE)
_ZN39_INTERNAL_9d4c93f9_4_k_cu_06caf5c9_32914cuda3std3__419piecewise_constructE:
	.zero		1
	.type		_ZN39_INTERNAL_9d4c93f9_4_k_cu_06caf5c9_32914cuda3std3__45__cpo4cendE,@object
	.size		_ZN39_INTERNAL_9d4c93f9_4_k_cu_06caf5c9_32914cuda3std3__45__cpo4cendE,(_ZN39_INTERNAL_9d4c93f9_4_k_cu_06caf5c9_32914cuda3std6ranges3__45__cpo4swapE - _ZN39_INTERNAL_9d4c93f9_4_k_cu_06caf5c9_32914cuda3std3__45__cpo4cendE)
_ZN39_INTERNAL_9d4c93f9_4_k_cu_06caf5c9_32914cuda3std3__45__cpo4cendE:
	.zero		1
	.type		_ZN39_INTERNAL_9d4c93f9_4_k_cu_06caf5c9_32914cuda3std6ranges3__45__cpo4swapE,@object
	.size		_ZN39_INTERNAL_9d4c93f9_4_k_cu_06caf5c9_32914cuda3std6ranges3__45__cpo4swapE,(.L_8 - _ZN39_INTERNAL_9d4c93f9_4_k_cu_06caf5c9_32914cuda3std6ranges3__45__cpo4swapE)
_ZN39_INTERNAL_9d4c93f9_4_k_cu_06caf5c9_32914cuda3std6ranges3__45__cpo4swapE:
	.zero		1
.L_8:


//--------------------- .nv.constant0._ZN7cutlass13device_kernelINS_4gemm6kernel13GemmUniversalIN4cute5tupleIJiiiiEEENS1_10collective13CollectiveMmaINS1_34MainloopSm90TmaGmmaWarpSpecializedILi9ENS5_IJNS4_1CILi1EEESB_SB_EEENS1_35KernelTmaWarpSpecializedCooperativeEEENS5_IJNSA_ILi384EEENSA_ILi16EEENSA_ILi64EEEEEEaNS5_IJlSB_lEEEaSJ_NS4_8TiledMMAINS4_8MMA_AtomIJNS4_4SM904GMMA26MMA_64x16x32_S32S8S8_SS_TNEEEENS4_6LayoutINS5_IJNSA_ILi2EEESB_SB_EEENS5_IJSB_NSA_ILi0EEEST_EEEEENS5_IJNS4_10UnderscoreESW_SW_EEEEENS4_13SM90_TMA_LOADENS4_14ComposedLayoutINS4_7SwizzleILi2ELi4ELi3EEENS4_18smem_ptr_flag_bitsILi8EEENSQ_INS5_IJNSA_ILi8EEESH_EEENS5_IJSH_SB_EEEEEEEvNS4_8identityESZ_S19_vS1A_EENS_8epilogue10collective6detail29Sm90TmaWarpSpecializedAdapterINS1D_15DefaultEpilogueIaSJ_SJ_NS1C_6thread17LinearCombinationIaLi1EiiLNS1H_9ScaleType4KindE0ELNS_15FloatRoundStyleE2EaEENS1_15EpilogueDefaultEEEEEvvEEEEvNT_6ParamsE --------------------------
	.section	.nv.constant0._ZN7cutlass13device_kernelINS_4gemm6kernel13GemmUniversalIN4cute5tupleIJiiiiEEENS1_10collective13CollectiveMmaINS1_34MainloopSm90TmaGmmaWarpSpecializedILi9ENS5_IJNS4_1CILi1EEESB_SB_EEENS1_35KernelTmaWarpSpecializedCooperativeEEENS5_IJNSA_ILi384EEENSA_ILi16EEENSA_ILi64EEEEEEaNS5_IJlSB_lEEEaSJ_NS4_8TiledMMAINS4_8MMA_AtomIJNS4_4SM904GMMA26MMA_64x16x32_S32S8S8_SS_TNEEEENS4_6LayoutINS5_IJNSA_ILi2EEESB_SB_EEENS5_IJSB_NSA_ILi0EEEST_EEEEENS5_IJNS4_10UnderscoreESW_SW_EEEEENS4_13SM90_TMA_LOADENS4_14ComposedLayoutINS4_7SwizzleILi2ELi4ELi3EEENS4_18smem_ptr_flag_bitsILi8EEENSQ_INS5_IJNSA_ILi8EEESH_EEENS5_IJSH_SB_EEEEEEEvNS4_8identityESZ_S19_vS1A_EENS_8epilogue10collective6detail29Sm90TmaWarpSpecializedAdapterINS1D_15DefaultEpilogueIaSJ_SJ_NS1C_6thread17LinearCombinationIaLi1EiiLNS1H_9ScaleType4KindE0ELNS_15FloatRoundStyleE2EaEENS1_15EpilogueDefaultEEEEEvvEEEEvNT_6ParamsE,"a",@progbits
	.sectionflags	@""
	.align	4
.nv.constant0._ZN7cutlass13device_kernelINS_4gemm6kernel13GemmUniversalIN4cute5tupleIJiiiiEEENS1_10collective13CollectiveMmaINS1_34MainloopSm90TmaGmmaWarpSpecializedILi9ENS5_IJNS4_1CILi1EEESB_SB_EEENS1_35KernelTmaWarpSpecializedCooperativeEEENS5_IJNSA_ILi384EEENSA_ILi16EEENSA_ILi64EEEEEEaNS5_IJlSB_lEEEaSJ_NS4_8TiledMMAINS4_8MMA_AtomIJNS4_4SM904GMMA26MMA_64x16x32_S32S8S8_SS_TNEEEENS4_6LayoutINS5_IJNSA_ILi2EEESB_SB_EEENS5_IJSB_NSA_ILi0EEEST_EEEEENS5_IJNS4_10UnderscoreESW_SW_EEEEENS4_13SM90_TMA_LOADENS4_14ComposedLayoutINS4_7SwizzleILi2ELi4ELi3EEENS4_18smem_ptr_flag_bitsILi8EEENSQ_INS5_IJNSA_ILi8EEESH_EEENS5_IJSH_SB_EEEEEEEvNS4_8identityESZ_S19_vS1A_EENS_8epilogue10collective6detail29Sm90TmaWarpSpecializedAdapterINS1D_15DefaultEpilogueIaSJ_SJ_NS1C_6thread17LinearCombinationIaLi1EiiLNS1H_9ScaleType4KindE0ELNS_15FloatRoundStyleE2EaEENS1_15EpilogueDefaultEEEEEvvEEEEvNT_6ParamsE:
	.zero		1664


//--------------------- SYMBOLS --------------------------

	.type		.nv.reservedSmem.offset0,@object
	.size		.nv.reservedSmem.offset0,0x4
	.type		__assertfail,@function
